//
// Generated by NVIDIA NVVM Compiler
//
// Compiler Build ID: CL-36424714
// Cuda compilation tools, release 13.0, V13.0.88
// Based on NVVM 20.0.0
//

.version 9.0
.target sm_100
.address_size 64

	// .globl	_Z8gpu_fftxPfS_ii

.visible .entry _Z8gpu_fftxPfS_ii(
	.param .u64 .ptr .align 1 _Z8gpu_fftxPfS_ii_param_0,
	.param .u64 .ptr .align 1 _Z8gpu_fftxPfS_ii_param_1,
	.param .u32 _Z8gpu_fftxPfS_ii_param_2,
	.param .u32 _Z8gpu_fftxPfS_ii_param_3
)
{
	.reg .pred 	%p<10>;
	.reg .b32 	%r<58>;
	.reg .b32 	%f<174>;
	.reg .b64 	%rd<53>;
	.reg .b64 	%fd<52>;

	ld.param.u64 	%rd3, [_Z8gpu_fftxPfS_ii_param_0];
	ld.param.u64 	%rd4, [_Z8gpu_fftxPfS_ii_param_1];
	ld.param.u32 	%r19, [_Z8gpu_fftxPfS_ii_param_2];
	ld.param.u32 	%r20, [_Z8gpu_fftxPfS_ii_param_3];
	cvta.to.global.u64 	%rd1, %rd4;
	cvta.to.global.u64 	%rd2, %rd3;
	mov.u32 	%r1, %ctaid.y;
	mov.u32 	%r21, %tid.x;
	mov.u32 	%r22, %ctaid.x;
	mov.u32 	%r23, %ntid.x;
	mad.lo.s32 	%r2, %r22, %r23, %r21;
	setp.eq.s32 	%p1, %r20, 0;
	mov.f32 	%f172, 0f00000000;
	mov.f32 	%f173, %f172;
	@%p1 bra 	$L__BB0_12;
	cvt.rn.f64.s32 	%fd5, %r2;
	mul.f64 	%fd1, %fd5, 0dC01921FB47B47491;
	cvt.rn.f64.s32 	%fd2, %r20;
	mul.lo.s32 	%r3, %r19, %r1;
	and.b32  	%r4, %r20, 7;
	setp.lt.u32 	%p2, %r20, 8;
	mov.f32 	%f173, 0f00000000;
	mov.b32 	%r56, 0;
	mov.f32 	%f172, %f173;
	@%p2 bra 	$L__BB0_4;
	and.b32  	%r56, %r20, -8;
	neg.s32 	%r54, %r56;
	mov.f32 	%f173, 0f00000000;
	mov.f64 	%fd51, 0d0000000000000000;
	mov.b32 	%r53, 3;
	mov.u32 	%r52, %r3;
$L__BB0_3:
	.pragma "nounroll";
	mul.f64 	%fd7, %fd1, %fd51;
	div.rn.f64 	%fd8, %fd7, %fd2;
	cvt.rn.f32.f64 	%f29, %fd8;
	mul.wide.u32 	%rd5, %r52, 4;
	add.s64 	%rd6, %rd2, %rd5;
	ld.global.f32 	%f30, [%rd6];
	mul.f32 	%f31, %f30, %f29;
	add.s64 	%rd7, %rd1, %rd5;
	ld.global.f32 	%f32, [%rd7];
	mul.f32 	%f33, %f32, %f29;
	sub.f32 	%f34, %f31, %f33;
	add.f32 	%f35, %f172, %f34;
	add.f32 	%f36, %f33, %f31;
	add.f32 	%f37, %f173, %f36;
	add.s32 	%r26, %r53, -2;
	cvt.rn.f64.u32 	%fd9, %r26;
	mul.f64 	%fd10, %fd1, %fd9;
	div.rn.f64 	%fd11, %fd10, %fd2;
	cvt.rn.f32.f64 	%f38, %fd11;
	add.s32 	%r27, %r52, 1;
	mul.wide.u32 	%rd8, %r27, 4;
	add.s64 	%rd9, %rd2, %rd8;
	ld.global.f32 	%f39, [%rd9];
	mul.f32 	%f40, %f39, %f38;
	add.s64 	%rd10, %rd1, %rd8;
	ld.global.f32 	%f41, [%rd10];
	mul.f32 	%f42, %f41, %f38;
	sub.f32 	%f43, %f40, %f42;
	add.f32 	%f44, %f35, %f43;
	add.f32 	%f45, %f42, %f40;
	add.f32 	%f46, %f37, %f45;
	add.s32 	%r28, %r53, -1;
	cvt.rn.f64.u32 	%fd12, %r28;
	mul.f64 	%fd13, %fd1, %fd12;
	div.rn.f64 	%fd14, %fd13, %fd2;
	cvt.rn.f32.f64 	%f47, %fd14;
	add.s32 	%r29, %r52, 2;
	mul.wide.u32 	%rd11, %r29, 4;
	add.s64 	%rd12, %rd2, %rd11;
	ld.global.f32 	%f48, [%rd12];
	mul.f32 	%f49, %f48, %f47;
	add.s64 	%rd13, %rd1, %rd11;
	ld.global.f32 	%f50, [%rd13];
	mul.f32 	%f51, %f50, %f47;
	sub.f32 	%f52, %f49, %f51;
	add.f32 	%f53, %f44, %f52;
	add.f32 	%f54, %f51, %f49;
	add.f32 	%f55, %f46, %f54;
	add.s32 	%r30, %r53, 4;
	cvt.rn.f64.u32 	%fd15, %r53;
	mul.f64 	%fd16, %fd1, %fd15;
	div.rn.f64 	%fd17, %fd16, %fd2;
	cvt.rn.f32.f64 	%f56, %fd17;
	add.s32 	%r31, %r52, 3;
	mul.wide.u32 	%rd14, %r31, 4;
	add.s64 	%rd15, %rd2, %rd14;
	ld.global.f32 	%f57, [%rd15];
	mul.f32 	%f58, %f57, %f56;
	add.s64 	%rd16, %rd1, %rd14;
	ld.global.f32 	%f59, [%rd16];
	mul.f32 	%f60, %f59, %f56;
	sub.f32 	%f61, %f58, %f60;
	add.f32 	%f62, %f53, %f61;
	add.f32 	%f63, %f60, %f58;
	add.f32 	%f64, %f55, %f63;
	add.s32 	%r32, %r53, 1;
	cvt.rn.f64.u32 	%fd18, %r32;
	mul.f64 	%fd19, %fd1, %fd18;
	div.rn.f64 	%fd20, %fd19, %fd2;
	cvt.rn.f32.f64 	%f65, %fd20;
	add.s32 	%r33, %r52, 4;
	mul.wide.u32 	%rd17, %r33, 4;
	add.s64 	%rd18, %rd2, %rd17;
	ld.global.f32 	%f66, [%rd18];
	mul.f32 	%f67, %f66, %f65;
	add.s64 	%rd19, %rd1, %rd17;
	ld.global.f32 	%f68, [%rd19];
	mul.f32 	%f69, %f68, %f65;
	sub.f32 	%f70, %f67, %f69;
	add.f32 	%f71, %f62, %f70;
	add.f32 	%f72, %f69, %f67;
	add.f32 	%f73, %f64, %f72;
	add.s32 	%r34, %r53, 2;
	cvt.rn.f64.u32 	%fd21, %r34;
	mul.f64 	%fd22, %fd1, %fd21;
	div.rn.f64 	%fd23, %fd22, %fd2;
	cvt.rn.f32.f64 	%f74, %fd23;
	add.s32 	%r35, %r52, 5;
	mul.wide.u32 	%rd20, %r35, 4;
	add.s64 	%rd21, %rd2, %rd20;
	ld.global.f32 	%f75, [%rd21];
	mul.f32 	%f76, %f75, %f74;
	add.s64 	%rd22, %rd1, %rd20;
	ld.global.f32 	%f77, [%rd22];
	mul.f32 	%f78, %f77, %f74;
	sub.f32 	%f79, %f76, %f78;
	add.f32 	%f80, %f71, %f79;
	add.f32 	%f81, %f78, %f76;
	add.f32 	%f82, %f73, %f81;
	add.s32 	%r36, %r53, 3;
	cvt.rn.f64.u32 	%fd24, %r36;
	mul.f64 	%fd25, %fd1, %fd24;
	div.rn.f64 	%fd26, %fd25, %fd2;
	cvt.rn.f32.f64 	%f83, %fd26;
	add.s32 	%r37, %r52, 6;
	mul.wide.u32 	%rd23, %r37, 4;
	add.s64 	%rd24, %rd2, %rd23;
	ld.global.f32 	%f84, [%rd24];
	mul.f32 	%f85, %f84, %f83;
	add.s64 	%rd25, %rd1, %rd23;
	ld.global.f32 	%f86, [%rd25];
	mul.f32 	%f87, %f86, %f83;
	sub.f32 	%f88, %f85, %f87;
	add.f32 	%f89, %f80, %f88;
	add.f32 	%f90, %f87, %f85;
	add.f32 	%f91, %f82, %f90;
	cvt.rn.f64.u32 	%fd27, %r30;
	mul.f64 	%fd28, %fd1, %fd27;
	div.rn.f64 	%fd29, %fd28, %fd2;
	cvt.rn.f32.f64 	%f92, %fd29;
	add.s32 	%r38, %r52, 7;
	mul.wide.u32 	%rd26, %r38, 4;
	add.s64 	%rd27, %rd2, %rd26;
	ld.global.f32 	%f93, [%rd27];
	mul.f32 	%f94, %f93, %f92;
	add.s64 	%rd28, %rd1, %rd26;
	ld.global.f32 	%f95, [%rd28];
	mul.f32 	%f96, %f95, %f92;
	sub.f32 	%f97, %f94, %f96;
	add.f32 	%f172, %f89, %f97;
	add.f32 	%f98, %f96, %f94;
	add.f32 	%f173, %f91, %f98;
	add.f64 	%fd51, %fd51, 0d4020000000000000;
	add.s32 	%r54, %r54, 8;
	add.s32 	%r53, %r53, 8;
	add.s32 	%r52, %r52, 8;
	setp.ne.s32 	%p3, %r54, 0;
	@%p3 bra 	$L__BB0_3;
$L__BB0_4:
	setp.eq.s32 	%p4, %r4, 0;
	@%p4 bra 	$L__BB0_12;
	and.b32  	%r14, %r20, 3;
	setp.lt.u32 	%p5, %r4, 4;
	@%p5 bra 	$L__BB0_7;
	cvt.rn.f64.u32 	%fd30, %r56;
	mul.f64 	%fd31, %fd1, %fd30;
	div.rn.f64 	%fd32, %fd31, %fd2;
	cvt.rn.f32.f64 	%f100, %fd32;
	add.s32 	%r39, %r56, %r3;
	mul.wide.u32 	%rd29, %r39, 4;
	add.s64 	%rd30, %rd2, %rd29;
	ld.global.f32 	%f101, [%rd30];
	mul.f32 	%f102, %f101, %f100;
	add.s64 	%rd31, %rd1, %rd29;
	ld.global.f32 	%f103, [%rd31];
	mul.f32 	%f104, %f103, %f100;
	sub.f32 	%f105, %f102, %f104;
	add.f32 	%f106, %f172, %f105;
	add.f32 	%f107, %f104, %f102;
	add.f32 	%f108, %f173, %f107;
	add.s32 	%r40, %r56, 1;
	cvt.rn.f64.u32 	%fd33, %r40;
	mul.f64 	%fd34, %fd1, %fd33;
	div.rn.f64 	%fd35, %fd34, %fd2;
	cvt.rn.f32.f64 	%f109, %fd35;
	add.s32 	%r41, %r39, 1;
	mul.wide.u32 	%rd32, %r41, 4;
	add.s64 	%rd33, %rd2, %rd32;
	ld.global.f32 	%f110, [%rd33];
	mul.f32 	%f111, %f110, %f109;
	add.s64 	%rd34, %rd1, %rd32;
	ld.global.f32 	%f112, [%rd34];
	mul.f32 	%f113, %f112, %f109;
	sub.f32 	%f114, %f111, %f113;
	add.f32 	%f115, %f106, %f114;
	add.f32 	%f116, %f113, %f111;
	add.f32 	%f117, %f108, %f116;
	add.s32 	%r42, %r56, 2;
	cvt.rn.f64.u32 	%fd36, %r42;
	mul.f64 	%fd37, %fd1, %fd36;
	div.rn.f64 	%fd38, %fd37, %fd2;
	cvt.rn.f32.f64 	%f118, %fd38;
	add.s32 	%r43, %r39, 2;
	mul.wide.u32 	%rd35, %r43, 4;
	add.s64 	%rd36, %rd2, %rd35;
	ld.global.f32 	%f119, [%rd36];
	mul.f32 	%f120, %f119, %f118;
	add.s64 	%rd37, %rd1, %rd35;
	ld.global.f32 	%f121, [%rd37];
	mul.f32 	%f122, %f121, %f118;
	sub.f32 	%f123, %f120, %f122;
	add.f32 	%f124, %f115, %f123;
	add.f32 	%f125, %f122, %f120;
	add.f32 	%f126, %f117, %f125;
	add.s32 	%r44, %r56, 3;
	cvt.rn.f64.u32 	%fd39, %r44;
	mul.f64 	%fd40, %fd1, %fd39;
	div.rn.f64 	%fd41, %fd40, %fd2;
	cvt.rn.f32.f64 	%f127, %fd41;
	add.s32 	%r45, %r39, 3;
	mul.wide.u32 	%rd38, %r45, 4;
	add.s64 	%rd39, %rd2, %rd38;
	ld.global.f32 	%f128, [%rd39];
	mul.f32 	%f129, %f128, %f127;
	add.s64 	%rd40, %rd1, %rd38;
	ld.global.f32 	%f130, [%rd40];
	mul.f32 	%f131, %f130, %f127;
	sub.f32 	%f132, %f129, %f131;
	add.f32 	%f172, %f124, %f132;
	add.f32 	%f133, %f131, %f129;
	add.f32 	%f173, %f126, %f133;
	add.s32 	%r56, %r56, 4;
$L__BB0_7:
	setp.eq.s32 	%p6, %r14, 0;
	@%p6 bra 	$L__BB0_12;
	setp.eq.s32 	%p7, %r14, 1;
	@%p7 bra 	$L__BB0_10;
	cvt.rn.f64.u32 	%fd42, %r56;
	mul.f64 	%fd43, %fd1, %fd42;
	div.rn.f64 	%fd44, %fd43, %fd2;
	cvt.rn.f32.f64 	%f135, %fd44;
	add.s32 	%r46, %r56, %r3;
	mul.wide.u32 	%rd41, %r46, 4;
	add.s64 	%rd42, %rd2, %rd41;
	ld.global.f32 	%f136, [%rd42];
	mul.f32 	%f137, %f136, %f135;
	add.s64 	%rd43, %rd1, %rd41;
	ld.global.f32 	%f138, [%rd43];
	mul.f32 	%f139, %f138, %f135;
	sub.f32 	%f140, %f137, %f139;
	add.f32 	%f141, %f172, %f140;
	add.f32 	%f142, %f139, %f137;
	add.f32 	%f143, %f173, %f142;
	add.s32 	%r47, %r56, 1;
	cvt.rn.f64.u32 	%fd45, %r47;
	mul.f64 	%fd46, %fd1, %fd45;
	div.rn.f64 	%fd47, %fd46, %fd2;
	cvt.rn.f32.f64 	%f144, %fd47;
	add.s32 	%r48, %r46, 1;
	mul.wide.u32 	%rd44, %r48, 4;
	add.s64 	%rd45, %rd2, %rd44;
	ld.global.f32 	%f145, [%rd45];
	mul.f32 	%f146, %f145, %f144;
	add.s64 	%rd46, %rd1, %rd44;
	ld.global.f32 	%f147, [%rd46];
	mul.f32 	%f148, %f147, %f144;
	sub.f32 	%f149, %f146, %f148;
	add.f32 	%f172, %f141, %f149;
	add.f32 	%f150, %f148, %f146;
	add.f32 	%f173, %f143, %f150;
	add.s32 	%r56, %r56, 2;
$L__BB0_10:
	and.b32  	%r49, %r20, 1;
	setp.eq.b32 	%p8, %r49, 1;
	not.pred 	%p9, %p8;
	@%p9 bra 	$L__BB0_12;
	cvt.rn.f64.u32 	%fd48, %r56;
	mul.f64 	%fd49, %fd1, %fd48;
	div.rn.f64 	%fd50, %fd49, %fd2;
	cvt.rn.f32.f64 	%f151, %fd50;
	add.s32 	%r50, %r56, %r3;
	mul.wide.u32 	%rd47, %r50, 4;
	add.s64 	%rd48, %rd2, %rd47;
	ld.global.f32 	%f152, [%rd48];
	mul.f32 	%f153, %f152, %f151;
	add.s64 	%rd49, %rd1, %rd47;
	ld.global.f32 	%f154, [%rd49];
	mul.f32 	%f155, %f154, %f151;
	sub.f32 	%f156, %f153, %f155;
	add.f32 	%f172, %f172, %f156;
	add.f32 	%f157, %f155, %f153;
	add.f32 	%f173, %f173, %f157;
$L__BB0_12:
	mad.lo.s32 	%r51, %r19, %r1, %r2;
	mul.wide.s32 	%rd50, %r51, 4;
	add.s64 	%rd51, %rd2, %rd50;
	st.global.f32 	[%rd51], %f172;
	add.s64 	%rd52, %rd1, %rd50;
	st.global.f32 	[%rd52], %f173;
	ret;

}
	// .globl	_Z9gpu_ifftxPfS_ii
.visible .entry _Z9gpu_ifftxPfS_ii(
	.param .u64 .ptr .align 1 _Z9gpu_ifftxPfS_ii_param_0,
	.param .u64 .ptr .align 1 _Z9gpu_ifftxPfS_ii_param_1,
	.param .u32 _Z9gpu_ifftxPfS_ii_param_2,
	.param .u32 _Z9gpu_ifftxPfS_ii_param_3
)
{


	ret;

}
	// .globl	_Z8gpu_fftyPfS_ii
.visible .entry _Z8gpu_fftyPfS_ii(
	.param .u64 .ptr .align 1 _Z8gpu_fftyPfS_ii_param_0,
	.param .u64 .ptr .align 1 _Z8gpu_fftyPfS_ii_param_1,
	.param .u32 _Z8gpu_fftyPfS_ii_param_2,
	.param .u32 _Z8gpu_fftyPfS_ii_param_3
)
{


	ret;

}
	// .globl	_Z9gpu_ifftyPfS_ii
.visible .entry _Z9gpu_ifftyPfS_ii(
	.param .u64 .ptr .align 1 _Z9gpu_ifftyPfS_ii_param_0,
	.param .u64 .ptr .align 1 _Z9gpu_ifftyPfS_ii_param_1,
	.param .u32 _Z9gpu_ifftyPfS_ii_param_2,
	.param .u32 _Z9gpu_ifftyPfS_ii_param_3
)
{


	ret;

}
	// .globl	_Z10gpu_filterPfS_ii
.visible .entry _Z10gpu_filterPfS_ii(
	.param .u64 .ptr .align 1 _Z10gpu_filterPfS_ii_param_0,
	.param .u64 .ptr .align 1 _Z10gpu_filterPfS_ii_param_1,
	.param .u32 _Z10gpu_filterPfS_ii_param_2,
	.param .u32 _Z10gpu_filterPfS_ii_param_3
)
{


	ret;

}


// ===== COMPILED SASS (sm_100) =====

	.target	sm_100

	.elftype	@"ET_EXEC"


//--------------------- .note.nv.tkinfo           --------------------------
	.section	.note.nv.tkinfo,"",@"SHT_NOTE"
	.sectionflags	@"SHF_NOTE_NV_TKINFO"
	.tkinfo
        /*0018*/ 	.word	0x00000002
        /*0030*/ 	.string	""
        /*0030*/ 	.string	"ptxas"
        /*0030*/ 	.string	"Cuda compilation tools, release 13.0, V13.0.88"
        /*0030*/ 	.string	"Build cuda_13.0.r13.0/compiler.36424714_0"
        /*0030*/ 	.string	"-arch sm_100 -m 64 "



//--------------------- .note.nv.cuinfo           --------------------------
	.section	.note.nv.cuinfo,"",@"SHT_NOTE"
	.sectionflags	@"SHF_NOTE_NV_CUINFO"
        /*0018*/ 	.short	0x0002
        /*001a*/ 	.short	0x0064
        /*001c*/ 	.short	0x0082
	.zero		2


//--------------------- .nv.info                  --------------------------
	.section	.nv.info,"",@"SHT_CUDA_INFO"
	.align	4


	//----- nvinfo : EIATTR_REGCOUNT
	.align		4
        /*0000*/ 	.byte	0x04, 0x2f
        /*0002*/ 	.short	(.L_1 - .L_0)
	.align		4
.L_0:
        /*0004*/ 	.word	index@(_Z8gpu_fftxPfS_ii)
        /*0008*/ 	.word	0x00000028


	//----- nvinfo : EIATTR_FRAME_SIZE
	.align		4
.L_1:
        /*000c*/ 	.byte	0x04, 0x11
        /*000e*/ 	.short	(.L_3 - .L_2)
	.align		4
.L_2:
        /*0010*/ 	.word	index@($__internal_0_$__cuda_sm20_div_rn_f64_full)
        /*0014*/ 	.word	0x00000000


	//----- nvinfo : EIATTR_FRAME_SIZE
	.align		4
.L_3:
        /*0018*/ 	.byte	0x04, 0x11
        /*001a*/ 	.short	(.L_5 - .L_4)
	.align		4
.L_4:
        /*001c*/ 	.word	index@(_Z8gpu_fftxPfS_ii)
        /*0020*/ 	.word	0x00000000


	//----- nvinfo : EIATTR_REGCOUNT
	.align		4
.L_5:
        /*0024*/ 	.byte	0x04, 0x2f
        /*0026*/ 	.short	(.L_7 - .L_6)
	.align		4
.L_6:
        /*0028*/ 	.word	index@(_Z9gpu_ifftxPfS_ii)
        /*002c*/ 	.word	0x00000004


	//----- nvinfo : EIATTR_FRAME_SIZE
	.align		4
.L_7:
        /*0030*/ 	.byte	0x04, 0x11
        /*0032*/ 	.short	(.L_9 - .L_8)
	.align		4
.L_8:
        /*0034*/ 	.word	index@(_Z9gpu_ifftxPfS_ii)
        /*0038*/ 	.word	0x00000000


	//----- nvinfo : EIATTR_REGCOUNT
	.align		4
.L_9:
        /*003c*/ 	.byte	0x04, 0x2f
        /*003e*/ 	.short	(.L_11 - .L_10)
	.align		4
.L_10:
        /*0040*/ 	.word	index@(_Z8gpu_fftyPfS_ii)
        /*0044*/ 	.word	0x00000004


	//----- nvinfo : EIATTR_FRAME_SIZE
	.align		4
.L_11:
        /*0048*/ 	.byte	0x04, 0x11
        /*004a*/ 	.short	(.L_13 - .L_12)
	.align		4
.L_12:
        /*004c*/ 	.word	index@(_Z8gpu_fftyPfS_ii)
        /*0050*/ 	.word	0x00000000


	//----- nvinfo : EIATTR_REGCOUNT
	.align		4
.L_13:
        /*0054*/ 	.byte	0x04, 0x2f
        /*0056*/ 	.short	(.L_15 - .L_14)
	.align		4
.L_14:
        /*0058*/ 	.word	index@(_Z9gpu_ifftyPfS_ii)
        /*005c*/ 	.word	0x00000004


	//----- nvinfo : EIATTR_FRAME_SIZE
	.align		4
.L_15:
        /*0060*/ 	.byte	0x04, 0x11
        /*0062*/ 	.short	(.L_17 - .L_16)
	.align		4
.L_16:
        /*0064*/ 	.word	index@(_Z9gpu_ifftyPfS_ii)
        /*0068*/ 	.word	0x00000000


	//----- nvinfo : EIATTR_REGCOUNT
	.align		4
.L_17:
        /*006c*/ 	.byte	0x04, 0x2f
        /*006e*/ 	.short	(.L_19 - .L_18)
	.align		4
.L_18:
        /*0070*/ 	.word	index@(_Z10gpu_filterPfS_ii)
        /*0074*/ 	.word	0x00000004


	//----- nvinfo : EIATTR_FRAME_SIZE
	.align		4
.L_19:
        /*0078*/ 	.byte	0x04, 0x11
        /*007a*/ 	.short	(.L_21 - .L_20)
	.align		4
.L_20:
        /*007c*/ 	.word	index@(_Z10gpu_filterPfS_ii)
        /*0080*/ 	.word	0x00000000


	//----- nvinfo : EIATTR_MIN_STACK_SIZE
	.align		4
.L_21:
        /*0084*/ 	.byte	0x04, 0x12
        /*0086*/ 	.short	(.L_23 - .L_22)
	.align		4
.L_22:
        /*0088*/ 	.word	index@(_Z10gpu_filterPfS_ii)
        /*008c*/ 	.word	0x00000000


	//----- nvinfo : EIATTR_MIN_STACK_SIZE
	.align		4
.L_23:
        /*0090*/ 	.byte	0x04, 0x12
        /*0092*/ 	.short	(.L_25 - .L_24)
	.align		4
.L_24:
        /*0094*/ 	.word	index@(_Z9gpu_ifftyPfS_ii)
        /*0098*/ 	.word	0x00000000


	//----- nvinfo : EIATTR_MIN_STACK_SIZE
	.align		4
.L_25:
        /*009c*/ 	.byte	0x04, 0x12
        /*009e*/ 	.short	(.L_27 - .L_26)
	.align		4
.L_26:
        /*00a0*/ 	.word	index@(_Z8gpu_fftyPfS_ii)
        /*00a4*/ 	.word	0x00000000


	//----- nvinfo : EIATTR_MIN_STACK_SIZE
	.align		4
.L_27:
        /*00a8*/ 	.byte	0x04, 0x12
        /*00aa*/ 	.short	(.L_29 - .L_28)
	.align		4
.L_28:
        /*00ac*/ 	.word	index@(_Z9gpu_ifftxPfS_ii)
        /*00b0*/ 	.word	0x00000000


	//----- nvinfo : EIATTR_MIN_STACK_SIZE
	.align		4
.L_29:
        /*00b4*/ 	.byte	0x04, 0x12
        /*00b6*/ 	.short	(.L_31 - .L_30)
	.align		4
.L_30:
        /*00b8*/ 	.word	index@(_Z8gpu_fftxPfS_ii)
        /*00bc*/ 	.word	0x00000000
.L_31:


//--------------------- .nv.compat                --------------------------
	.section	.nv.compat,"",@"SHT_CUDA_COMPAT_INFO"
	.align	4
        /*0000*/ 	.byte	0x02, 0x09, 0x00, 0x00, 0x02, 0x02, 0x01, 0x00, 0x02, 0x05, 0x05, 0x00, 0x03, 0x07, 0x01, 0x01
        /*0010*/ 	.byte	0x02, 0x03, 0x00, 0x00, 0x02, 0x06, 0x01, 0x00, 0x04, 0x0b, 0x08, 0x00, 0x01, 0x00, 0x00, 0x00
        /*0020*/ 	.byte	0x00, 0x00, 0x00, 0x00


//--------------------- .nv.info._Z10gpu_filterPfS_ii --------------------------
	.section	.nv.info._Z10gpu_filterPfS_ii,"",@"SHT_CUDA_INFO"
	.sectionflags	@""
	.align	4


	//----- nvinfo : EIATTR_CUDA_API_VERSION
	.align		4
        /*0000*/ 	.byte	0x04, 0x37
        /*0002*/ 	.short	(.L_33 - .L_32)
.L_32:
        /*0004*/ 	.word	0x00000082


	//----- nvinfo : EIATTR_KPARAM_INFO
	.align		4
.L_33:
        /*0008*/ 	.byte	0x04, 0x17
        /*000a*/ 	.short	(.L_35 - .L_34)
.L_34:
        /*000c*/ 	.word	0x00000000
        /*0010*/ 	.short	0x0003
        /*0012*/ 	.short	0x0014
        /*0014*/ 	.byte	0x00, 0xf0, 0x11, 0x00


	//----- nvinfo : EIATTR_KPARAM_INFO
	.align		4
.L_35:
        /*0018*/ 	.byte	0x04, 0x17
        /*001a*/ 	.short	(.L_37 - .L_36)
.L_36:
        /*001c*/ 	.word	0x00000000
        /*0020*/ 	.short	0x0002
        /*0022*/ 	.short	0x0010
        /*0024*/ 	.byte	0x00, 0xf0, 0x11, 0x00


	//----- nvinfo : EIATTR_KPARAM_INFO
	.align		4
.L_37:
        /*0028*/ 	.byte	0x04, 0x17
        /*002a*/ 	.short	(.L_39 - .L_38)
.L_38:
        /*002c*/ 	.word	0x00000000
        /*0030*/ 	.short	0x0001
        /*0032*/ 	.short	0x0008
        /*0034*/ 	.byte	0x00, 0xf5, 0x21, 0x00


	//----- nvinfo : EIATTR_KPARAM_INFO
	.align		4
.L_39:
        /*0038*/ 	.byte	0x04, 0x17
        /*003a*/ 	.short	(.L_41 - .L_40)
.L_40:
        /*003c*/ 	.word	0x00000000
        /*0040*/ 	.short	0x0000
        /*0042*/ 	.short	0x0000
        /*0044*/ 	.byte	0x00, 0xf5, 0x21, 0x00


	//----- nvinfo : EIATTR_SPARSE_MMA_MASK
	.align		4
.L_41:
        /*0048*/ 	.byte	0x03, 0x50
        /*004a*/ 	.short	0x0000


	//----- nvinfo : EIATTR_MAXREG_COUNT
	.align		4
        /*004c*/ 	.byte	0x03, 0x1b
        /*004e*/ 	.short	0x00ff


	//----- nvinfo : EIATTR_MERCURY_ISA_VERSION
	.align		4
        /*0050*/ 	.byte	0x03, 0x5f
        /*0052*/ 	.short	0x0101


	//----- nvinfo : EIATTR_VRC_CTA_INIT_COUNT
	.align		4
        /*0054*/ 	.byte	0x02, 0x4a
	.zero		1
	.zero		1


	//----- nvinfo : EIATTR_EXIT_INSTR_OFFSETS
	.align		4
        /*0058*/ 	.byte	0x04, 0x1c
        /*005a*/ 	.short	(.L_43 - .L_42)


	//   ....[0]....
.L_42:
        /*005c*/ 	.word	0x00000010


	//----- nvinfo : EIATTR_CBANK_PARAM_SIZE
	.align		4
.L_43:
        /*0060*/ 	.byte	0x03, 0x19
        /*0062*/ 	.short	0x0018


	//----- nvinfo : EIATTR_PARAM_CBANK
	.align		4
        /*0064*/ 	.byte	0x04, 0x0a
        /*0066*/ 	.short	(.L_45 - .L_44)
	.align		4
.L_44:
        /*0068*/ 	.word	index@(.nv.constant0._Z10gpu_filterPfS_ii)
        /*006c*/ 	.short	0x0380
        /*006e*/ 	.short	0x0018


	//----- nvinfo : EIATTR_SW_WAR
	.align		4
.L_45:
        /*0070*/ 	.byte	0x04, 0x36
        /*0072*/ 	.short	(.L_47 - .L_46)
.L_46:
        /*0074*/ 	.word	0x00000008
.L_47:


//--------------------- .nv.info._Z9gpu_ifftyPfS_ii --------------------------
	.section	.nv.info._Z9gpu_ifftyPfS_ii,"",@"SHT_CUDA_INFO"
	.sectionflags	@""
	.align	4


	//----- nvinfo : EIATTR_CUDA_API_VERSION
	.align		4
        /*0000*/ 	.byte	0x04, 0x37
        /*0002*/ 	.short	(.L_49 - .L_48)
.L_48:
        /*0004*/ 	.word	0x00000082


	//----- nvinfo : EIATTR_KPARAM_INFO
	.align		4
.L_49:
        /*0008*/ 	.byte	0x04, 0x17
        /*000a*/ 	.short	(.L_51 - .L_50)
.L_50:
        /*000c*/ 	.word	0x00000000
        /*0010*/ 	.short	0x0003
        /*0012*/ 	.short	0x0014
        /*0014*/ 	.byte	0x00, 0xf0, 0x11, 0x00


	//----- nvinfo : EIATTR_KPARAM_INFO
	.align		4
.L_51:
        /*0018*/ 	.byte	0x04, 0x17
        /*001a*/ 	.short	(.L_53 - .L_52)
.L_52:
        /*001c*/ 	.word	0x00000000
        /*0020*/ 	.short	0x0002
        /*0022*/ 	.short	0x0010
        /*0024*/ 	.byte	0x00, 0xf0, 0x11, 0x00


	//----- nvinfo : EIATTR_KPARAM_INFO
	.align		4
.L_53:
        /*0028*/ 	.byte	0x04, 0x17
        /*002a*/ 	.short	(.L_55 - .L_54)
.L_54:
        /*002c*/ 	.word	0x00000000
        /*0030*/ 	.short	0x0001
        /*0032*/ 	.short	0x0008
        /*0034*/ 	.byte	0x00, 0xf5, 0x21, 0x00


	//----- nvinfo : EIATTR_KPARAM_INFO
	.align		4
.L_55:
        /*0038*/ 	.byte	0x04, 0x17
        /*003a*/ 	.short	(.L_57 - .L_56)
.L_56:
        /*003c*/ 	.word	0x00000000
        /*0040*/ 	.short	0x0000
        /*0042*/ 	.short	0x0000
        /*0044*/ 	.byte	0x00, 0xf5, 0x21, 0x00


	//----- nvinfo : EIATTR_SPARSE_MMA_MASK
	.align		4
.L_57:
        /*0048*/ 	.byte	0x03, 0x50
        /*004a*/ 	.short	0x0000


	//----- nvinfo : EIATTR_MAXREG_COUNT
	.align		4
        /*004c*/ 	.byte	0x03, 0x1b
        /*004e*/ 	.short	0x00ff


	//----- nvinfo : EIATTR_MERCURY_ISA_VERSION
	.align		4
        /*0050*/ 	.byte	0x03, 0x5f
        /*0052*/ 	.short	0x0101


	//----- nvinfo : EIATTR_VRC_CTA_INIT_COUNT
	.align		4
        /*0054*/ 	.byte	0x02, 0x4a
	.zero		1
	.zero		1


	//----- nvinfo : EIATTR_EXIT_INSTR_OFFSETS
	.align		4
        /*0058*/ 	.byte	0x04, 0x1c
        /*005a*/ 	.short	(.L_59 - .L_58)


	//   ....[0]....
.L_58:
        /*005c*/ 	.word	0x00000010


	//----- nvinfo : EIATTR_CBANK_PARAM_SIZE
	.align		4
.L_59:
        /*0060*/ 	.byte	0x03, 0x19
        /*0062*/ 	.short	0x0018


	//----- nvinfo : EIATTR_PARAM_CBANK
	.align		4
        /*0064*/ 	.byte	0x04, 0x0a
        /*0066*/ 	.short	(.L_61 - .L_60)
	.align		4
.L_60:
        /*0068*/ 	.word	index@(.nv.constant0._Z9gpu_ifftyPfS_ii)
        /*006c*/ 	.short	0x0380
        /*006e*/ 	.short	0x0018


	//----- nvinfo : EIATTR_SW_WAR
	.align		4
.L_61:
        /*0070*/ 	.byte	0x04, 0x36
        /*0072*/ 	.short	(.L_63 - .L_62)
.L_62:
        /*0074*/ 	.word	0x00000008
.L_63:


//--------------------- .nv.info._Z8gpu_fftyPfS_ii --------------------------
	.section	.nv.info._Z8gpu_fftyPfS_ii,"",@"SHT_CUDA_INFO"
	.sectionflags	@""
	.align	4


	//----- nvinfo : EIATTR_CUDA_API_VERSION
	.align		4
        /*0000*/ 	.byte	0x04, 0x37
        /*0002*/ 	.short	(.L_65 - .L_64)
.L_64:
        /*0004*/ 	.word	0x00000082


	//----- nvinfo : EIATTR_KPARAM_INFO
	.align		4
.L_65:
        /*0008*/ 	.byte	0x04, 0x17
        /*000a*/ 	.short	(.L_67 - .L_66)
.L_66:
        /*000c*/ 	.word	0x00000000
        /*0010*/ 	.short	0x0003
        /*0012*/ 	.short	0x0014
        /*0014*/ 	.byte	0x00, 0xf0, 0x11, 0x00


	//----- nvinfo : EIATTR_KPARAM_INFO
	.align		4
.L_67:
        /*0018*/ 	.byte	0x04, 0x17
        /*001a*/ 	.short	(.L_69 - .L_68)
.L_68:
        /*001c*/ 	.word	0x00000000
        /*0020*/ 	.short	0x0002
        /*0022*/ 	.short	0x0010
        /*0024*/ 	.byte	0x00, 0xf0, 0x11, 0x00


	//----- nvinfo : EIATTR_KPARAM_INFO
	.align		4
.L_69:
        /*0028*/ 	.byte	0x04, 0x17
        /*002a*/ 	.short	(.L_71 - .L_70)
.L_70:
        /*002c*/ 	.word	0x00000000
        /*0030*/ 	.short	0x0001
        /*0032*/ 	.short	0x0008
        /*0034*/ 	.byte	0x00, 0xf5, 0x21, 0x00


	//----- nvinfo : EIATTR_KPARAM_INFO
	.align		4
.L_71:
        /*0038*/ 	.byte	0x04, 0x17
        /*003a*/ 	.short	(.L_73 - .L_72)
.L_72:
        /*003c*/ 	.word	0x00000000
        /*0040*/ 	.short	0x0000
        /*0042*/ 	.short	0x0000
        /*0044*/ 	.byte	0x00, 0xf5, 0x21, 0x00


	//----- nvinfo : EIATTR_SPARSE_MMA_MASK
	.align		4
.L_73:
        /*0048*/ 	.byte	0x03, 0x50
        /*004a*/ 	.short	0x0000


	//----- nvinfo : EIATTR_MAXREG_COUNT
	.align		4
        /*004c*/ 	.byte	0x03, 0x1b
        /*004e*/ 	.short	0x00ff


	//----- nvinfo : EIATTR_MERCURY_ISA_VERSION
	.align		4
        /*0050*/ 	.byte	0x03, 0x5f
        /*0052*/ 	.short	0x0101


	//----- nvinfo : EIATTR_VRC_CTA_INIT_COUNT
	.align		4
        /*0054*/ 	.byte	0x02, 0x4a
	.zero		1
	.zero		1


	//----- nvinfo : EIATTR_EXIT_INSTR_OFFSETS
	.align		4
        /*0058*/ 	.byte	0x04, 0x1c
        /*005a*/ 	.short	(.L_75 - .L_74)


	//   ....[0]....
.L_74:
        /*005c*/ 	.word	0x00000010


	//----- nvinfo : EIATTR_CBANK_PARAM_SIZE
	.align		4
.L_75:
        /*0060*/ 	.byte	0x03, 0x19
        /*0062*/ 	.short	0x0018


	//----- nvinfo : EIATTR_PARAM_CBANK
	.align		4
        /*0064*/ 	.byte	0x04, 0x0a
        /*0066*/ 	.short	(.L_77 - .L_76)
	.align		4
.L_76:
        /*0068*/ 	.word	index@(.nv.constant0._Z8gpu_fftyPfS_ii)
        /*006c*/ 	.short	0x0380
        /*006e*/ 	.short	0x0018


	//----- nvinfo : EIATTR_SW_WAR
	.align		4
.L_77:
        /*0070*/ 	.byte	0x04, 0x36
        /*0072*/ 	.short	(.L_79 - .L_78)
.L_78:
        /*0074*/ 	.word	0x00000008
.L_79:


//--------------------- .nv.info._Z9gpu_ifftxPfS_ii --------------------------
	.section	.nv.info._Z9gpu_ifftxPfS_ii,"",@"SHT_CUDA_INFO"
	.sectionflags	@""
	.align	4


	//----- nvinfo : EIATTR_CUDA_API_VERSION
	.align		4
        /*0000*/ 	.byte	0x04, 0x37
        /*0002*/ 	.short	(.L_81 - .L_80)
.L_80:
        /*0004*/ 	.word	0x00000082


	//----- nvinfo : EIATTR_KPARAM_INFO
	.align		4
.L_81:
        /*0008*/ 	.byte	0x04, 0x17
        /*000a*/ 	.short	(.L_83 - .L_82)
.L_82:
        /*000c*/ 	.word	0x00000000
        /*0010*/ 	.short	0x0003
        /*0012*/ 	.short	0x0014
        /*0014*/ 	.byte	0x00, 0xf0, 0x11, 0x00


	//----- nvinfo : EIATTR_KPARAM_INFO
	.align		4
.L_83:
        /*0018*/ 	.byte	0x04, 0x17
        /*001a*/ 	.short	(.L_85 - .L_84)
.L_84:
        /*001c*/ 	.word	0x00000000
        /*0020*/ 	.short	0x0002
        /*0022*/ 	.short	0x0010
        /*0024*/ 	.byte	0x00, 0xf0, 0x11, 0x00


	//----- nvinfo : EIATTR_KPARAM_INFO
	.align		4
.L_85:
        /*0028*/ 	.byte	0x04, 0x17
        /*002a*/ 	.short	(.L_87 - .L_86)
.L_86:
        /*002c*/ 	.word	0x00000000
        /*0030*/ 	.short	0x0001
        /*0032*/ 	.short	0x0008
        /*0034*/ 	.byte	0x00, 0xf5, 0x21, 0x00


	//----- nvinfo : EIATTR_KPARAM_INFO
	.align		4
.L_87:
        /*0038*/ 	.byte	0x04, 0x17
        /*003a*/ 	.short	(.L_89 - .L_88)
.L_88:
        /*003c*/ 	.word	0x00000000
        /*0040*/ 	.short	0x0000
        /*0042*/ 	.short	0x0000
        /*0044*/ 	.byte	0x00, 0xf5, 0x21, 0x00


	//----- nvinfo : EIATTR_SPARSE_MMA_MASK
	.align		4
.L_89:
        /*0048*/ 	.byte	0x03, 0x50
        /*004a*/ 	.short	0x0000


	//----- nvinfo : EIATTR_MAXREG_COUNT
	.align		4
        /*004c*/ 	.byte	0x03, 0x1b
        /*004e*/ 	.short	0x00ff


	//----- nvinfo : EIATTR_MERCURY_ISA_VERSION
	.align		4
        /*0050*/ 	.byte	0x03, 0x5f
        /*0052*/ 	.short	0x0101


	//----- nvinfo : EIATTR_VRC_CTA_INIT_COUNT
	.align		4
        /*0054*/ 	.byte	0x02, 0x4a
	.zero		1
	.zero		1


	//----- nvinfo : EIATTR_EXIT_INSTR_OFFSETS
	.align		4
        /*0058*/ 	.byte	0x04, 0x1c
        /*005a*/ 	.short	(.L_91 - .L_90)


	//   ....[0]....
.L_90:
        /*005c*/ 	.word	0x00000010


	//----- nvinfo : EIATTR_CBANK_PARAM_SIZE
	.align		4
.L_91:
        /*0060*/ 	.byte	0x03, 0x19
        /*0062*/ 	.short	0x0018


	//----- nvinfo : EIATTR_PARAM_CBANK
	.align		4
        /*0064*/ 	.byte	0x04, 0x0a
        /*0066*/ 	.short	(.L_93 - .L_92)
	.align		4
.L_92:
        /*0068*/ 	.word	index@(.nv.constant0._Z9gpu_ifftxPfS_ii)
        /*006c*/ 	.short	0x0380
        /*006e*/ 	.short	0x0018


	//----- nvinfo : EIATTR_SW_WAR
	.align		4
.L_93:
        /*0070*/ 	.byte	0x04, 0x36
        /*0072*/ 	.short	(.L_95 - .L_94)
.L_94:
        /*0074*/ 	.word	0x00000008
.L_95:


//--------------------- .nv.info._Z8gpu_fftxPfS_ii --------------------------
	.section	.nv.info._Z8gpu_fftxPfS_ii,"",@"SHT_CUDA_INFO"
	.sectionflags	@""
	.align	4


	//----- nvinfo : EIATTR_CUDA_API_VERSION
	.align		4
        /*0000*/ 	.byte	0x04, 0x37
        /*0002*/ 	.short	(.L_97 - .L_96)
.L_96:
        /*0004*/ 	.word	0x00000082


	//----- nvinfo : EIATTR_KPARAM_INFO
	.align		4
.L_97:
        /*0008*/ 	.byte	0x04, 0x17
        /*000a*/ 	.short	(.L_99 - .L_98)
.L_98:
        /*000c*/ 	.word	0x00000000
        /*0010*/ 	.short	0x0003
        /*0012*/ 	.short	0x0014
        /*0014*/ 	.byte	0x00, 0xf0, 0x11, 0x00


	//----- nvinfo : EIATTR_KPARAM_INFO
	.align		4
.L_99:
        /*0018*/ 	.byte	0x04, 0x17
        /*001a*/ 	.short	(.L_101 - .L_100)
.L_100:
        /*001c*/ 	.word	0x00000000
        /*0020*/ 	.short	0x0002
        /*0022*/ 	.short	0x0010
        /*0024*/ 	.byte	0x00, 0xf0, 0x11, 0x00


	//----- nvinfo : EIATTR_KPARAM_INFO
	.align		4
.L_101:
        /*0028*/ 	.byte	0x04, 0x17
        /*002a*/ 	.short	(.L_103 - .L_102)
.L_102:
        /*002c*/ 	.word	0x00000000
        /*0030*/ 	.short	0x0001
        /*0032*/ 	.short	0x0008
        /*0034*/ 	.byte	0x00, 0xf5, 0x21, 0x00


	//----- nvinfo : EIATTR_KPARAM_INFO
	.align		4
.L_103:
        /*0038*/ 	.byte	0x04, 0x17
        /*003a*/ 	.short	(.L_105 - .L_104)
.L_104:
        /*003c*/ 	.word	0x00000000
        /*0040*/ 	.short	0x0000
        /*0042*/ 	.short	0x0000
        /*0044*/ 	.byte	0x00, 0xf5, 0x21, 0x00


	//----- nvinfo : EIATTR_SPARSE_MMA_MASK
	.align		4
.L_105:
        /*0048*/ 	.byte	0x03, 0x50
        /*004a*/ 	.short	0x0000


	//----- nvinfo : EIATTR_MAXREG_COUNT
	.align		4
        /*004c*/ 	.byte	0x03, 0x1b
        /*004e*/ 	.short	0x00ff


	//----- nvinfo : EIATTR_MERCURY_ISA_VERSION
	.align		4
        /*0050*/ 	.byte	0x03, 0x5f
        /*0052*/ 	.short	0x0101


	//----- nvinfo : EIATTR_VRC_CTA_INIT_COUNT
	.align		4
        /*0054*/ 	.byte	0x02, 0x4a
	.zero		1
	.zero		1


	//----- nvinfo : EIATTR_EXIT_INSTR_OFFSETS
	.align		4
        /*0058*/ 	.byte	0x04, 0x1c
        /*005a*/ 	.short	(.L_107 - .L_106)


	//   ....[0]....
.L_106:
        /*005c*/ 	.word	0x00002450


	//----- nvinfo : EIATTR_CRS_STACK_SIZE
	.align		4
.L_107:
        /*0060*/ 	.byte	0x04, 0x1e
        /*0062*/ 	.short	(.L_109 - .L_108)
.L_108:
        /*0064*/ 	.word	0x00000000


	//----- nvinfo : EIATTR_CBANK_PARAM_SIZE
	.align		4
.L_109:
        /*0068*/ 	.byte	0x03, 0x19
        /*006a*/ 	.short	0x0018


	//----- nvinfo : EIATTR_PARAM_CBANK
	.align		4
        /*006c*/ 	.byte	0x04, 0x0a
        /*006e*/ 	.short	(.L_111 - .L_110)
	.align		4
.L_110:
        /*0070*/ 	.word	index@(.nv.constant0._Z8gpu_fftxPfS_ii)
        /*0074*/ 	.short	0x0380
        /*0076*/ 	.short	0x0018


	//----- nvinfo : EIATTR_SW_WAR
	.align		4
.L_111:
        /*0078*/ 	.byte	0x04, 0x36
        /*007a*/ 	.short	(.L_113 - .L_112)
.L_112:
        /*007c*/ 	.word	0x00000008
.L_113:


//--------------------- .nv.callgraph             --------------------------
	.section	.nv.callgraph,"",@"SHT_CUDA_CALLGRAPH"
	.align	4
	.sectionentsize	8
	.align		4
        /*0000*/ 	.word	0x00000000
	.align		4
        /*0004*/ 	.word	0xffffffff
	.align		4
        /*0008*/ 	.word	0x00000000
	.align		4
        /*000c*/ 	.word	0xfffffffe
	.align		4
        /*0010*/ 	.word	0x00000000
	.align		4
        /*0014*/ 	.word	0xfffffffd
	.align		4
        /*0018*/ 	.word	0x00000000
	.align		4
        /*001c*/ 	.word	0xfffffffc


//--------------------- .text._Z10gpu_filterPfS_ii --------------------------
	.section	.text._Z10gpu_filterPfS_ii,"ax",@progbits
	.align	128
        .global         _Z10gpu_filterPfS_ii
        .type           _Z10gpu_filterPfS_ii,@function
        .size           _Z10gpu_filterPfS_ii,(.L_x_46 - _Z10gpu_filterPfS_ii)
        .other          _Z10gpu_filterPfS_ii,@"STO_CUDA_ENTRY STV_DEFAULT"
_Z10gpu_filterPfS_ii:
.text._Z10gpu_filterPfS_ii:
[----:B------:R-:W-:Y:S01]  /*0000*/  LDC R1, c[0x0][0x37c] ;  /* 0x0000df00ff017b82 */ /* 0x000fe20000000800 */
[----:B------:R-:W-:Y:S05]  /*0010*/  EXIT ;  /* 0x000000000000794d */ /* 0x000fea0003800000 */
.L_x_0:
[----:B------:R-:W-:-:S00]  /*0020*/  BRA `(.L_x_0) ;  /* 0xfffffffc00fc7947 */ /* 0x000fc0000383ffff */
[----:B------:R-:W-:-:S00]  /*0030*/  NOP ;  /* 0x0000000000007918 */ /* 0x000fc00000000000 */
        /* <DEDUP_REMOVED lines=12> */
.L_x_46:


//--------------------- .text._Z9gpu_ifftyPfS_ii  --------------------------
	.section	.text._Z9gpu_ifftyPfS_ii,"ax",@progbits
	.align	128
        .global         _Z9gpu_ifftyPfS_ii
        .type           _Z9gpu_ifftyPfS_ii,@function
        .size           _Z9gpu_ifftyPfS_ii,(.L_x_47 - _Z9gpu_ifftyPfS_ii)
        .other          _Z9gpu_ifftyPfS_ii,@"STO_CUDA_ENTRY STV_DEFAULT"
_Z9gpu_ifftyPfS_ii:
.text._Z9gpu_ifftyPfS_ii:
[----:B------:R-:W-:Y:S01]  /*0000*/  LDC R1, c[0x0][0x37c] ;  /* 0x0000df00ff017b82 */ /* 0x000fe20000000800 */
[----:B------:R-:W-:Y:S05]  /*0010*/  EXIT ;  /* 0x000000000000794d */ /* 0x000fea0003800000 */
.L_x_1:
        /* <DEDUP_REMOVED lines=14> */
.L_x_47:


//--------------------- .text._Z8gpu_fftyPfS_ii   --------------------------
	.section	.text._Z8gpu_fftyPfS_ii,"ax",@progbits
	.align	128
        .global         _Z8gpu_fftyPfS_ii
        .type           _Z8gpu_fftyPfS_ii,@function
        .size           _Z8gpu_fftyPfS_ii,(.L_x_48 - _Z8gpu_fftyPfS_ii)
        .other          _Z8gpu_fftyPfS_ii,@"STO_CUDA_ENTRY STV_DEFAULT"
_Z8gpu_fftyPfS_ii:
.text._Z8gpu_fftyPfS_ii:
[----:B------:R-:W-:Y:S01]  /*0000*/  LDC R1, c[0x0][0x37c] ;  /* 0x0000df00ff017b82 */ /* 0x000fe20000000800 */
[----:B------:R-:W-:Y:S05]  /*0010*/  EXIT ;  /* 0x000000000000794d */ /* 0x000fea0003800000 */
.L_x_2:
        /* <DEDUP_REMOVED lines=14> */
.L_x_48:


//--------------------- .text._Z9gpu_ifftxPfS_ii  --------------------------
	.section	.text._Z9gpu_ifftxPfS_ii,"ax",@progbits
	.align	128
        .global         _Z9gpu_ifftxPfS_ii
        .type           _Z9gpu_ifftxPfS_ii,@function
        .size           _Z9gpu_ifftxPfS_ii,(.L_x_49 - _Z9gpu_ifftxPfS_ii)
        .other          _Z9gpu_ifftxPfS_ii,@"STO_CUDA_ENTRY STV_DEFAULT"
_Z9gpu_ifftxPfS_ii:
.text._Z9gpu_ifftxPfS_ii:
[----:B------:R-:W-:Y:S01]  /*0000*/  LDC R1, c[0x0][0x37c] ;  /* 0x0000df00ff017b82 */ /* 0x000fe20000000800 */
[----:B------:R-:W-:Y:S05]  /*0010*/  EXIT ;  /* 0x000000000000794d */ /* 0x000fea0003800000 */
.L_x_3:
        /* <DEDUP_REMOVED lines=14> */
.L_x_49:


//--------------------- .text._Z8gpu_fftxPfS_ii   --------------------------
	.section	.text._Z8gpu_fftxPfS_ii,"ax",@progbits
	.align	128
        .global         _Z8gpu_fftxPfS_ii
        .type           _Z8gpu_fftxPfS_ii,@function
        .size           _Z8gpu_fftxPfS_ii,(.L_x_45 - _Z8gpu_fftxPfS_ii)
        .other          _Z8gpu_fftxPfS_ii,@"STO_CUDA_ENTRY STV_DEFAULT"
_Z8gpu_fftxPfS_ii:
.text._Z8gpu_fftxPfS_ii:
[----:B------:R-:W-:Y:S01]  /*0000*/  LDC R1, c[0x0][0x37c] ;  /* 0x0000df00ff017b82 */ /* 0x000fe20000000800 */
[----:B------:R-:W0:Y:S01]  /*0010*/  S2R R3, SR_TID.X ;  /* 0x0000000000037919 */ /* 0x000e220000002100 */
[----:B------:R-:W1:Y:S06]  /*0020*/  LDCU UR5, c[0x0][0x394] ;  /* 0x00007280ff0577ac */ /* 0x000e6c0008000800 */
[----:B------:R-:W0:Y:S01]  /*0030*/  S2UR UR4, SR_CTAID.X ;  /* 0x00000000000479c3 */ /* 0x000e220000002500 */
[----:B------:R-:W-:Y:S01]  /*0040*/  HFMA2 R30, -RZ, RZ, 0, 0 ;  /* 0x00000000ff1e7431 */ /* 0x000fe200000001ff */
[----:B------:R-:W-:Y:S01]  /*0050*/  MOV R29, RZ ;  /* 0x000000ff001d7202 */ /* 0x000fe20000000f00 */
[----:B------:R-:W2:Y:S05]  /*0060*/  LDCU.64 UR10, c[0x0][0x358] ;  /* 0x00006b00ff0a77ac */ /* 0x000eaa0008000a00 */
[----:B------:R-:W0:Y:S08]  /*0070*/  LDC R0, c[0x0][0x360] ;  /* 0x0000d800ff007b82 */ /* 0x000e300000000800 */
[----:B------:R-:W3:Y:S01]  /*0080*/  S2UR UR9, SR_CTAID.Y ;  /* 0x00000000000979c3 */ /* 0x000ee20000002600 */
[----:B-1----:R-:W-:Y:S01]  /*0090*/  UISETP.NE.AND UP0, UPT, UR5, URZ, UPT ;  /* 0x000000ff0500728c */ /* 0x002fe2000bf05270 */
[----:B0-----:R-:W-:-:S08]  /*00a0*/  IMAD R3, R0, UR4, R3 ;  /* 0x0000000400037c24 */ /* 0x001fd0000f8e0203 */
[----:B--23--:R-:W-:Y:S05]  /*00b0*/  BRA.U !UP0, `(.L_x_4) ;  /* 0x0000002108c47547 */ /* 0x00cfea000b800000 */
[----:B------:R-:W0:Y:S01]  /*00c0*/  I2F.F64 R12, R3 ;  /* 0x00000003000c7312 */ /* 0x000e220000201c00 */
[----:B------:R-:W1:Y:S01]  /*00d0*/  LDCU UR4, c[0x0][0x390] ;  /* 0x00007200ff0477ac */ /* 0x000e620008000800 */
[----:B------:R-:W-:Y:S01]  /*00e0*/  IMAD.MOV.U32 R29, RZ, RZ, RZ ;  /* 0x000000ffff1d7224 */ /* 0x000fe200078e00ff */
[----:B------:R-:W-:Y:S01]  /*00f0*/  MOV R2, RZ ;  /* 0x000000ff00027202 */ /* 0x000fe20000000f00 */
[----:B------:R-:W-:Y:S01]  /*0100*/  UISETP.GE.U32.AND UP0, UPT, UR5, 0x8, UPT ;  /* 0x000000080500788c */ /* 0x000fe2000bf06070 */
[----:B------:R-:W-:Y:S01]  /*0110*/  MOV R30, RZ ;  /* 0x000000ff001e7202 */ /* 0x000fe20000000f00 */
[----:B------:R-:W-:Y:S02]  /*0120*/  UMOV UR12, 0x47b47491 ;  /* 0x47b47491000c7882 */ /* 0x000fe40000000000 */
[----:B------:R-:W2:Y:S01]  /*0130*/  I2F.F64 R10, UR5 ;  /* 0x00000005000a7d12 */ /* 0x000ea20008201c00 */
[----:B------:R-:W-:Y:S01]  /*0140*/  UMOV UR13, 0x401921fb ;  /* 0x401921fb000d7882 */ /* 0x000fe20000000000 */
[----:B------:R-:W-:Y:S01]  /*0150*/  ULOP3.LUT UR7, UR5, 0x7, URZ, 0xc0, !UPT ;  /* 0x0000000705077892 */ /* 0x000fe2000f8ec0ff */
[----:B0-----:R-:W-:Y:S01]  /*0160*/  DMUL R12, R12, -UR12 ;  /* 0x8000000c0c0c7c28 */ /* 0x001fe20008000000 */
[----:B-1----:R-:W-:Y:S01]  /*0170*/  UIMAD UR4, UR9, UR4, URZ ;  /* 0x00000004090472a4 */ /* 0x002fe2000f8e02ff */
[----:B------:R-:W-:Y:S11]  /*0180*/  BRA.U !UP0, `(.L_x_5) ;  /* 0x00000011086c7547 */ /* 0x000ff6000b800000 */
[----:B------:R-:W0:Y:S01]  /*0190*/  LDC.64 R14, c[0x0][0x380] ;  /* 0x0000e000ff0e7b82 */ /* 0x000e220000000a00 */
[----:B------:R-:W-:Y:S01]  /*01a0*/  ULOP3.LUT UR5, UR5, 0xfffffff8, URZ, 0xc0, !UPT ;  /* 0xfffffff805057892 */ /* 0x000fe2000f8ec0ff */
[----:B------:R-:W-:Y:S01]  /*01b0*/  IMAD.MOV.U32 R29, RZ, RZ, RZ ;  /* 0x000000ffff1d7224 */ /* 0x000fe200078e00ff */
[----:B------:R-:W-:Y:S02]  /*01c0*/  MOV R0, UR4 ;  /* 0x0000000400007c02 */ /* 0x000fe40008000f00 */
[----:B------:R-:W-:Y:S01]  /*01d0*/  CS2R R18, SRZ ;  /* 0x0000000000127805 */ /* 0x000fe2000001ff00 */
[----:B------:R-:W-:Y:S02]  /*01e0*/  UIADD3 UR6, UPT, UPT, -UR5, URZ, URZ ;  /* 0x000000ff05067290 */ /* 0x000fe4000fffe1ff */
[----:B------:R-:W-:Y:S01]  /*01f0*/  MOV R2, UR5 ;  /* 0x0000000500027c02 */ /* 0x000fe20008000f00 */
[----:B------:R-:W1:Y:S01]  /*0200*/  LDC.64 R16, c[0x0][0x388] ;  /* 0x0000e200ff107b82 */ /* 0x000e620000000a00 */
[----:B------:R-:W-:-:S08]  /*0210*/  UMOV UR5, 0x3 ;  /* 0x0000000300057882 */ /* 0x000fd00000000000 */
.L_x_22:
[----:B--2---:R-:W2:Y:S01]  /*0220*/  MUFU.RCP64H R5, R11 ;  /* 0x0000000b00057308 */ /* 0x004ea20000001800 */
[----:B------:R-:W-:Y:S01]  /*0230*/  IMAD.MOV.U32 R4, RZ, RZ, 0x1 ;  /* 0x00000001ff047424 */ /* 0x000fe200078e00ff */
[----:B------:R-:W-:Y:S01]  /*0240*/  DMUL R32, R12, R18 ;  /* 0x000000120c207228 */ /* 0x000fe20000000000 */
[----:B------:R-:W-:Y:S09]  /*0250*/  BSSY.RECONVERGENT B1, `(.L_x_6) ;  /* 0x0000011000017945 */ /* 0x000ff20003800200 */
[----:B------:R-:W-:Y:S01]  /*0260*/  FSETP.GEU.AND P1, PT, |R33|, 6.5827683646048100446e-37, PT ;  /* 0x036000002100780b */ /* 0x000fe20003f2e200 */
[----:B--2---:R-:W-:-:S08]  /*0270*/  DFMA R6, -R10, R4, 1 ;  /* 0x3ff000000a06742b */ /* 0x004fd00000000104 */
[----:B------:R-:W-:-:S08]  /*0280*/  DFMA R6, R6, R6, R6 ;  /* 0x000000060606722b */ /* 0x000fd00000000006 */
[----:B------:R-:W-:-:S08]  /*0290*/  DFMA R6, R4, R6, R4 ;  /* 0x000000060406722b */ /* 0x000fd00000000004 */
[----:B------:R-:W-:-:S08]  /*02a0*/  DFMA R4, -R10, R6, 1 ;  /* 0x3ff000000a04742b */ /* 0x000fd00000000106 */
[----:B------:R-:W-:-:S08]  /*02b0*/  DFMA R4, R6, R4, R6 ;  /* 0x000000040604722b */ /* 0x000fd00000000006 */
[----:B------:R-:W-:-:S08]  /*02c0*/  DMUL R34, R32, R4 ;  /* 0x0000000420227228 */ /* 0x000fd00000000000 */
[----:B------:R-:W-:-:S08]  /*02d0*/  DFMA R6, -R10, R34, R32 ;  /* 0x000000220a06722b */ /* 0x000fd00000000120 */
[----:B------:R-:W-:-:S10]  /*02e0*/  DFMA R34, R4, R6, R34 ;  /* 0x000000060422722b */ /* 0x000fd40000000022 */
[----:B------:R-:W-:-:S05]  /*02f0*/  FFMA R4, RZ, R11, R35 ;  /* 0x0000000bff047223 */ /* 0x000fca0000000023 */
[----:B------:R-:W-:-:S13]  /*0300*/  FSETP.GT.AND P0, PT, |R4|, 1.469367938527859385e-39, PT ;  /* 0x001000000400780b */ /* 0x000fda0003f04200 */
[----:B------:R-:W-:Y:S05]  /*0310*/  @P0 BRA P1, `(.L_x_7) ;  /* 0x0000000000100947 */ /* 0x000fea0000800000 */
[----:B------:R-:W-:Y:S02]  /*0320*/  MOV R22, R10 ;  /* 0x0000000a00167202 */ /* 0x000fe40000000f00 */
[----:B------:R-:W-:Y:S02]  /*0330*/  MOV R23, R11 ;  /* 0x0000000b00177202 */ /* 0x000fe40000000f00 */
[----:B------:R-:W-:-:S07]  /*0340*/  MOV R4, 0x360 ;  /* 0x0000036000047802 */ /* 0x000fce0000000f00 */
[----:B01----:R-:W-:Y:S05]  /*0350*/  CALL.REL.NOINC `($__internal_0_$__cuda_sm20_div_rn_f64_full) ;  /* 0x0000002000407944 */ /* 0x003fea0003c00000 */
.L_x_7:
[----:B------:R-:W-:Y:S05]  /*0360*/  BSYNC.RECONVERGENT B1 ;  /* 0x0000000000017941 */ /* 0x000fea0003800200 */
.L_x_6:
[----:B-1----:R-:W-:-:S04]  /*0370*/  IMAD.WIDE.U32 R20, R0, 0x4, R16 ;  /* 0x0000000400147825 */ /* 0x002fc800078e0010 */
[----:B0-----:R-:W-:Y:S01]  /*0380*/  IMAD.WIDE.U32 R8, R0, 0x4, R14 ;  /* 0x0000000400087825 */ /* 0x001fe200078e000e */
[----:B------:R-:W2:Y:S04]  /*0390*/  LDG.E R4, desc[UR10][R20.64] ;  /* 0x0000000a14047981 */ /* 0x000ea8000c1e1900 */
[----:B------:R0:W3:Y:S01]  /*03a0*/  LDG.E R5, desc[UR10][R8.64] ;  /* 0x0000000a08057981 */ /* 0x0000e2000c1e1900 */
[----:B------:R-:W1:Y:S01]  /*03b0*/  MUFU.RCP64H R7, R11 ;  /* 0x0000000b00077308 */ /* 0x000e620000001800 */
[----:B------:R-:W-:Y:S01]  /*03c0*/  IMAD.MOV.U32 R6, RZ, RZ, 0x1 ;  /* 0x00000001ff067424 */ /* 0x000fe200078e00ff */
[----:B------:R-:W-:Y:S01]  /*03d0*/  UIADD3 UR8, UPT, UPT, UR5, -0x2, URZ ;  /* 0xfffffffe05087890 */ /* 0x000fe2000fffe0ff */
[----:B------:R-:W-:Y:S08]  /*03e0*/  BSSY.RECONVERGENT B1, `(.L_x_8) ;  /* 0x0000019000017945 */ /* 0x000ff00003800200 */
[----:B------:R-:W4:Y:S01]  /*03f0*/  I2F.F64.U32 R32, UR8 ;  /* 0x0000000800207d12 */ /* 0x000f220008201800 */
[----:B-1----:R-:W-:-:S08]  /*0400*/  DFMA R22, -R10, R6, 1 ;  /* 0x3ff000000a16742b */ /* 0x002fd00000000106 */
[----:B------:R-:W-:Y:S02]  /*0410*/  DFMA R22, R22, R22, R22 ;  /* 0x000000161616722b */ /* 0x000fe40000000016 */
[----:B----4-:R-:W-:-:S06]  /*0420*/  DMUL R32, R12, R32 ;  /* 0x000000200c207228 */ /* 0x010fcc0000000000 */
[----:B------:R-:W-:-:S04]  /*0430*/  DFMA R6, R6, R22, R6 ;  /* 0x000000160606722b */ /* 0x000fc80000000006 */
[----:B------:R-:W-:-:S04]  /*0440*/  FSETP.GEU.AND P1, PT, |R33|, 6.5827683646048100446e-37, PT ;  /* 0x036000002100780b */ /* 0x000fc80003f2e200 */
[----:B------:R-:W-:-:S08]  /*0450*/  DFMA R22, -R10, R6, 1 ;  /* 0x3ff000000a16742b */ /* 0x000fd00000000106 */
[----:B------:R-:W-:Y:S02]  /*0460*/  DFMA R6, R6, R22, R6 ;  /* 0x000000160606722b */ /* 0x000fe40000000006 */
[----:B------:R1:W2:Y:S06]  /*0470*/  F2F.F32.F64 R22, R34 ;  /* 0x0000002200167310 */ /* 0x0002ac0000301000 */
[----:B0-----:R-:W-:-:S08]  /*0480*/  DMUL R8, R6, R32 ;  /* 0x0000002006087228 */ /* 0x001fd00000000000 */
[----:B------:R-:W-:-:S08]  /*0490*/  DFMA R20, -R10, R8, R32 ;  /* 0x000000080a14722b */ /* 0x000fd00000000120 */
[----:B-1----:R-:W-:-:S10]  /*04a0*/  DFMA R34, R6, R20, R8 ;  /* 0x000000140622722b */ /* 0x002fd40000000008 */
[----:B------:R-:W-:-:S05]  /*04b0*/  FFMA R6, RZ, R11, R35 ;  /* 0x0000000bff067223 */ /* 0x000fca0000000023 */
[----:B------:R-:W-:Y:S01]  /*04c0*/  FSETP.GT.AND P0, PT, |R6|, 1.469367938527859385e-39, PT ;  /* 0x001000000600780b */ /* 0x000fe20003f04200 */
[----:B--2---:R-:W-:-:S04]  /*04d0*/  FMUL R7, R22, R4 ;  /* 0x0000000416077220 */ /* 0x004fc80000400000 */
[CCC-:B---3--:R-:W-:Y:S01]  /*04e0*/  FFMA R9, R22.reuse, R5.reuse, -R7.reuse ;  /* 0x0000000516097223 */ /* 0x1c8fe20000000807 */
[----:B------:R-:W-:-:S03]  /*04f0*/  FFMA R22, R22, R5, R7 ;  /* 0x0000000516167223 */ /* 0x000fc60000000007 */
[----:B------:R-:W-:Y:S01]  /*0500*/  FADD R30, R9, R30 ;  /* 0x0000001e091e7221 */ /* 0x000fe20000000000 */
[----:B------:R-:W-:-:S03]  /*0510*/  FADD R29, R22, R29 ;  /* 0x0000001d161d7221 */ /* 0x000fc60000000000 */
[----:B------:R-:W-:Y:S05]  /*0520*/  @P0 BRA P1, `(.L_x_9) ;  /* 0x0000000000100947 */ /* 0x000fea0000800000 */
[----:B------:R-:W-:Y:S02]  /*0530*/  MOV R22, R10 ;  /* 0x0000000a00167202 */ /* 0x000fe40000000f00 */
[----:B------:R-:W-:Y:S02]  /*0540*/  MOV R23, R11 ;  /* 0x0000000b00177202 */ /* 0x000fe40000000f00 */
[----:B------:R-:W-:-:S07]  /*0550*/  MOV R4, 0x570 ;  /* 0x0000057000047802 */ /* 0x000fce0000000f00 */
[----:B------:R-:W-:Y:S05]  /*0560*/  CALL.REL.NOINC `($__internal_0_$__cuda_sm20_div_rn_f64_full) ;  /* 0x0000001c00bc7944 */ /* 0x000fea0003c00000 */
.L_x_9:
[----:B------:R-:W-:Y:S05]  /*0570*/  BSYNC.RECONVERGENT B1 ;  /* 0x0000000000017941 */ /* 0x000fea0003800200 */
.L_x_8:
[----:B------:R-:W-:-:S04]  /*0580*/  VIADD R9, R0, 0x1 ;  /* 0x0000000100097836 */ /* 0x000fc80000000000 */
[----:B------:R-:W-:-:S04]  /*0590*/  IMAD.WIDE.U32 R20, R9, 0x4, R16 ;  /* 0x0000000409147825 */ /* 0x000fc800078e0010 */
[----:B------:R-:W-:Y:S01]  /*05a0*/  IMAD.WIDE.U32 R8, R9, 0x4, R14 ;  /* 0x0000000409087825 */ /* 0x000fe200078e000e */
[----:B------:R-:W2:Y:S04]  /*05b0*/  LDG.E R4, desc[UR10][R20.64] ;  /* 0x0000000a14047981 */ /* 0x000ea8000c1e1900 */
[----:B------:R0:W3:Y:S01]  /*05c0*/  LDG.E R5, desc[UR10][R8.64] ;  /* 0x0000000a08057981 */ /* 0x0000e2000c1e1900 */
[----:B------:R-:W1:Y:S01]  /*05d0*/  MUFU.RCP64H R7, R11 ;  /* 0x0000000b00077308 */ /* 0x000e620000001800 */
[----:B------:R-:W-:Y:S01]  /*05e0*/  MOV R6, 0x1 ;  /* 0x0000000100067802 */ /* 0x000fe20000000f00 */
        /* <DEDUP_REMOVED lines=22> */
[----:B------:R-:W-:Y:S01]  /*0750*/  MOV R22, R10 ;  /* 0x0000000a00167202 */ /* 0x000fe20000000f00 */
[----:B------:R-:W-:Y:S01]  /*0760*/  IMAD.MOV.U32 R23, RZ, RZ, R11 ;  /* 0x000000ffff177224 */ /* 0x000fe200078e000b */
[----:B------:R-:W-:-:S07]  /*0770*/  MOV R4, 0x790 ;  /* 0x0000079000047802 */ /* 0x000fce0000000f00 */
[----:B------:R-:W-:Y:S05]  /*0780*/  CALL.REL.NOINC `($__internal_0_$__cuda_sm20_div_rn_f64_full) ;  /* 0x0000001c00347944 */ /* 0x000fea0003c00000 */
.L_x_11:
[----:B------:R-:W-:Y:S05]  /*0790*/  BSYNC.RECONVERGENT B1 ;  /* 0x0000000000017941 */ /* 0x000fea0003800200 */
.L_x_10:
[----:B------:R-:W-:-:S05]  /*07a0*/  IADD3 R9, PT, PT, R0, 0x2, RZ ;  /* 0x0000000200097810 */ /* 0x000fca0007ffe0ff */
[----:B------:R-:W-:-:S04]  /*07b0*/  IMAD.WIDE.U32 R20, R9, 0x4, R16 ;  /* 0x0000000409147825 */ /* 0x000fc800078e0010 */
[----:B------:R-:W-:Y:S01]  /*07c0*/  IMAD.WIDE.U32 R8, R9, 0x4, R14 ;  /* 0x0000000409087825 */ /* 0x000fe200078e000e */
[----:B------:R0:W2:Y:S04]  /*07d0*/  LDG.E R4, desc[UR10][R20.64] ;  /* 0x0000000a14047981 */ /* 0x0000a8000c1e1900 */
[----:B------:R1:W3:Y:S01]  /*07e0*/  LDG.E R5, desc[UR10][R8.64] ;  /* 0x0000000a08057981 */ /* 0x0002e2000c1e1900 */
[----:B------:R-:W4:Y:S01]  /*07f0*/  MUFU.RCP64H R7, R11 ;  /* 0x0000000b00077308 */ /* 0x000f220000001800 */
[----:B------:R-:W-:Y:S01]  /*0800*/  MOV R6, 0x1 ;  /* 0x0000000100067802 */ /* 0x000fe20000000f00 */
[----:B------:R-:W-:Y:S01]  /*0810*/  UIADD3 UR12, UPT, UPT, UR5, 0x4, URZ ;  /* 0x00000004050c7890 */ /* 0x000fe2000fffe0ff */
[----:B------:R-:W-:Y:S05]  /*0820*/  BSSY.RECONVERGENT B1, `(.L_x_12) ;  /* 0x0000019000017945 */ /* 0x000fea0003800200 */
[----:B------:R-:W5:Y:S01]  /*0830*/  I2F.F64.U32 R32, UR5 ;  /* 0x0000000500207d12 */ /* 0x000f620008201800 */
[----:B----4-:R-:W-:-:S02]  /*0840*/  DFMA R22, -R10, R6, 1 ;  /* 0x3ff000000a16742b */ /* 0x010fc40000000106 */
[----:B-----5:R-:W-:-:S06]  /*0850*/  DMUL R32, R12, R32 ;  /* 0x000000200c207228 */ /* 0x020fcc0000000000 */
[----:B------:R-:W-:-:S08]  /*0860*/  DFMA R22, R22, R22, R22 ;  /* 0x000000161616722b */ /* 0x000fd00000000016 */
[----:B------:R-:W-:Y:S01]  /*0870*/  DFMA R6, R6, R22, R6 ;  /* 0x000000160606722b */ /* 0x000fe20000000006 */
[----:B------:R-:W-:-:S07]  /*0880*/  FSETP.GEU.AND P1, PT, |R33|, 6.5827683646048100446e-37, PT ;  /* 0x036000002100780b */ /* 0x000fce0003f2e200 */
[----:B------:R-:W-:-:S08]  /*0890*/  DFMA R22, -R10, R6, 1 ;  /* 0x3ff000000a16742b */ /* 0x000fd00000000106 */
[----:B------:R-:W-:Y:S02]  /*08a0*/  DFMA R6, R6, R22, R6 ;  /* 0x000000160606722b */ /* 0x000fe40000000006 */
[----:B------:R4:W2:Y:S06]  /*08b0*/  F2F.F32.F64 R22, R34 ;  /* 0x0000002200167310 */ /* 0x0008ac0000301000 */
[----:B0-----:R-:W-:-:S08]  /*08c0*/  DMUL R20, R6, R32 ;  /* 0x0000002006147228 */ /* 0x001fd00000000000 */
[----:B-1----:R-:W-:-:S08]  /*08d0*/  DFMA R8, -R10, R20, R32 ;  /* 0x000000140a08722b */ /* 0x002fd00000000120 */
[----:B----4-:R-:W-:-:S10]  /*08e0*/  DFMA R34, R6, R8, R20 ;  /* 0x000000080622722b */ /* 0x010fd40000000014 */
        /* <DEDUP_REMOVED lines=8> */
[----:B------:R-:W-:Y:S01]  /*0970*/  IMAD.MOV.U32 R22, RZ, RZ, R10 ;  /* 0x000000ffff167224 */ /* 0x000fe200078e000a */
[----:B------:R-:W-:Y:S02]  /*0980*/  MOV R23, R11 ;  /* 0x0000000b00177202 */ /* 0x000fe40000000f00 */
[----:B------:R-:W-:-:S07]  /*0990*/  MOV R4, 0x9b0 ;  /* 0x000009b000047802 */ /* 0x000fce0000000f00 */
[----:B------:R-:W-:Y:S05]  /*09a0*/  CALL.REL.NOINC `($__internal_0_$__cuda_sm20_div_rn_f64_full) ;  /* 0x0000001800ac7944 */ /* 0x000fea0003c00000 */
.L_x_13:
[----:B------:R-:W-:Y:S05]  /*09b0*/  BSYNC.RECONVERGENT B1 ;  /* 0x0000000000017941 */ /* 0x000fea0003800200 */
.L_x_12:
[----:B------:R-:W-:-:S05]  /*09c0*/  IADD3 R9, PT, PT, R0, 0x3, RZ ;  /* 0x0000000300097810 */ /* 0x000fca0007ffe0ff */
[----:B------:R-:W-:-:S04]  /*09d0*/  IMAD.WIDE.U32 R20, R9, 0x4, R16 ;  /* 0x0000000409147825 */ /* 0x000fc800078e0010 */
[----:B------:R-:W-:Y:S01]  /*09e0*/  IMAD.WIDE.U32 R8, R9, 0x4, R14 ;  /* 0x0000000409087825 */ /* 0x000fe200078e000e */
[----:B------:R-:W2:Y:S04]  /*09f0*/  LDG.E R4, desc[UR10][R20.64] ;  /* 0x0000000a14047981 */ /* 0x000ea8000c1e1900 */
[----:B------:R0:W3:Y:S01]  /*0a00*/  LDG.E R5, desc[UR10][R8.64] ;  /* 0x0000000a08057981 */ /* 0x0000e2000c1e1900 */
[----:B------:R-:W1:Y:S01]  /*0a10*/  MUFU.RCP64H R7, R11 ;  /* 0x0000000b00077308 */ /* 0x000e620000001800 */
[----:B------:R-:W-:Y:S01]  /*0a20*/  IMAD.MOV.U32 R6, RZ, RZ, 0x1 ;  /* 0x00000001ff067424 */ /* 0x000fe200078e00ff */
[----:B------:R-:W-:Y:S01]  /*0a30*/  UIADD3 UR8, UPT, UPT, UR5, 0x1, URZ ;  /* 0x0000000105087890 */ /* 0x000fe2000fffe0ff */
        /* <DEDUP_REMOVED lines=25> */
.L_x_15:
[----:B------:R-:W-:Y:S05]  /*0bd0*/  BSYNC.RECONVERGENT B1 ;  /* 0x0000000000017941 */ /* 0x000fea0003800200 */
.L_x_14:
[----:B------:R-:W-:-:S04]  /*0be0*/  VIADD R9, R0, 0x4 ;  /* 0x0000000400097836 */ /* 0x000fc80000000000 */
[----:B------:R-:W-:-:S04]  /*0bf0*/  IMAD.WIDE.U32 R20, R9, 0x4, R16 ;  /* 0x0000000409147825 */ /* 0x000fc800078e0010 */
[----:B------:R-:W-:Y:S01]  /*0c00*/  IMAD.WIDE.U32 R8, R9, 0x4, R14 ;  /* 0x0000000409087825 */ /* 0x000fe200078e000e */
[----:B------:R-:W2:Y:S04]  /*0c10*/  LDG.E R4, desc[UR10][R20.64] ;  /* 0x0000000a14047981 */ /* 0x000ea8000c1e1900 */
[----:B------:R0:W3:Y:S01]  /*0c20*/  LDG.E R5, desc[UR10][R8.64] ;  /* 0x0000000a08057981 */ /* 0x0000e2000c1e1900 */
[----:B------:R-:W1:Y:S01]  /*0c30*/  MUFU.RCP64H R7, R11 ;  /* 0x0000000b00077308 */ /* 0x000e620000001800 */
[----:B------:R-:W-:Y:S01]  /*0c40*/  MOV R6, 0x1 ;  /* 0x0000000100067802 */ /* 0x000fe20000000f00 */
        /* <DEDUP_REMOVED lines=26> */
.L_x_17:
[----:B------:R-:W-:Y:S05]  /*0df0*/  BSYNC.RECONVERGENT B1 ;  /* 0x0000000000017941 */ /* 0x000fea0003800200 */
.L_x_16:
[----:B------:R-:W-:-:S05]  /*0e00*/  IADD3 R9, PT, PT, R0, 0x5, RZ ;  /* 0x0000000500097810 */ /* 0x000fca0007ffe0ff */
        /* <DEDUP_REMOVED lines=32> */
.L_x_19:
[----:B------:R-:W-:Y:S05]  /*1010*/  BSYNC.RECONVERGENT B1 ;  /* 0x0000000000017941 */ /* 0x000fea0003800200 */
.L_x_18:
[----:B------:R-:W-:-:S05]  /*1020*/  IADD3 R9, PT, PT, R0, 0x6, RZ ;  /* 0x0000000600097810 */ /* 0x000fca0007ffe0ff */
[----:B------:R-:W-:-:S04]  /*1030*/  IMAD.WIDE.U32 R20, R9, 0x4, R16 ;  /* 0x0000000409147825 */ /* 0x000fc800078e0010 */
[----:B------:R-:W-:Y:S01]  /*1040*/  IMAD.WIDE.U32 R8, R9, 0x4, R14 ;  /* 0x0000000409087825 */ /* 0x000fe200078e000e */
[----:B------:R0:W2:Y:S04]  /*1050*/  LDG.E R4, desc[UR10][R20.64] ;  /* 0x0000000a14047981 */ /* 0x0000a8000c1e1900 */
[----:B------:R1:W3:Y:S01]  /*1060*/  LDG.E R5, desc[UR10][R8.64] ;  /* 0x0000000a08057981 */ /* 0x0002e2000c1e1900 */
[----:B------:R-:W4:Y:S01]  /*1070*/  MUFU.RCP64H R7, R11 ;  /* 0x0000000b00077308 */ /* 0x000f220000001800 */
[----:B------:R-:W-:Y:S01]  /*1080*/  IMAD.MOV.U32 R6, RZ, RZ, 0x1 ;  /* 0x00000001ff067424 */ /* 0x000fe200078e00ff */
[----:B------:R-:W-:Y:S06]  /*1090*/  BSSY.RECONVERGENT B1, `(.L_x_20) ;  /* 0x0000019000017945 */ /* 0x000fec0003800200 */
        /* <DEDUP_REMOVED lines=24> */
.L_x_21:
[----:B------:R-:W-:Y:S05]  /*1220*/  BSYNC.RECONVERGENT B1 ;  /* 0x0000000000017941 */ /* 0x000fea0003800200 */
.L_x_20:
[----:B------:R-:W-:-:S04]  /*1230*/  VIADD R5, R0, 0x7 ;  /* 0x0000000700057836 */ /* 0x000fc80000000000 */
[----:B------:R-:W-:-:S04]  /*1240*/  IMAD.WIDE.U32 R6, R5, 0x4, R16 ;  /* 0x0000000405067825 */ /* 0x000fc800078e0010 */
[----:B------:R-:W-:Y:S02]  /*1250*/  IMAD.WIDE.U32 R4, R5, 0x4, R14 ;  /* 0x0000000405047825 */ /* 0x000fe400078e000e */
[----:B------:R-:W2:Y:S04]  /*1260*/  LDG.E R7, desc[UR10][R6.64] ;  /* 0x0000000a06077981 */ /* 0x000ea8000c1e1900 */
[----:B------:R-:W3:Y:S01]  /*1270*/  LDG.E R5, desc[UR10][R4.64] ;  /* 0x0000000a04057981 */ /* 0x000ee2000c1e1900 */
[----:B------:R-:W2:Y:S01]  /*1280*/  F2F.F32.F64 R34, R34 ;  /* 0x0000002200227310 */ /* 0x000ea20000301000 */
[----:B------:R-:W-:Y:S01]  /*1290*/  UIADD3 UR6, UPT, UPT, UR6, 0x8, URZ ;  /* 0x0000000806067890 */ /* 0x000fe2000fffe0ff */
[----:B------:R-:W-:Y:S01]  /*12a0*/  DADD R18, R18, 8 ;  /* 0x4020000012127429 */ /* 0x000fe20000000000 */
[----:B------:R-:W-:Y:S01]  /*12b0*/  IADD3 R0, PT, PT, R0, 0x8, RZ ;  /* 0x0000000800007810 */ /* 0x000fe20007ffe0ff */
[----:B------:R-:W-:-:S02]  /*12c0*/  UIADD3 UR5, UPT, UPT, UR5, 0x8, URZ ;  /* 0x0000000805057890 */ /* 0x000fc4000fffe0ff */
[----:B------:R-:W-:Y:S01]  /*12d0*/  UISETP.NE.AND UP0, UPT, UR6, URZ, UPT ;  /* 0x000000ff0600728c */ /* 0x000fe2000bf05270 */
[----:B--2---:R-:W-:-:S04]  /*12e0*/  FMUL R9, R34, R7 ;  /* 0x0000000722097220 */ /* 0x004fc80000400000 */
[CCC-:B---3--:R-:W-:Y:S01]  /*12f0*/  FFMA R21, R34.reuse, R5.reuse, -R9.reuse ;  /* 0x0000000522157223 */ /* 0x1c8fe20000000809 */
[----:B------:R-:W-:-:S03]  /*1300*/  FFMA R8, R34, R5, R9 ;  /* 0x0000000522087223 */ /* 0x000fc60000000009 */
[----:B------:R-:W-:Y:S01]  /*1310*/  FADD R30, R30, R21 ;  /* 0x000000151e1e7221 */ /* 0x000fe20000000000 */
[----:B------:R-:W-:Y:S01]  /*1320*/  FADD R29, R29, R8 ;  /* 0x000000081d1d7221 */ /* 0x000fe20000000000 */
[----:B------:R-:W-:Y:S06]  /*1330*/  BRA.U UP0, `(.L_x_22) ;  /* 0xffffffed00b87547 */ /* 0x000fec000b83ffff */
.L_x_5:
[----:B------:R-:W-:-:S09]  /*1340*/  UISETP.NE.AND UP0, UPT, UR7, URZ, UPT ;  /* 0x000000ff0700728c */ /* 0x000fd2000bf05270 */
[----:B------:R-:W-:Y:S05]  /*1350*/  BRA.U !UP0, `(.L_x_4) ;  /* 0x00000011081c7547 */ /* 0x000fea000b800000 */
[----:B------:R-:W0:Y:S01]  /*1360*/  LDCU UR5, c[0x0][0x394] ;  /* 0x00007280ff0577ac */ /* 0x000e220008000800 */
[----:B------:R-:W-:Y:S02]  /*1370*/  UISETP.GE.U32.AND UP0, UPT, UR7, 0x4, UPT ;  /* 0x000000040700788c */ /* 0x000fe4000bf06070 */
[----:B0-----:R-:W-:-:S07]  /*1380*/  ULOP3.LUT UR5, UR5, 0x3, URZ, 0xc0, !UPT ;  /* 0x0000000305057892 */ /* 0x001fce000f8ec0ff */
[----:B------:R-:W-:Y:S05]  /*1390*/  BRA.U !UP0, `(.L_x_23) ;  /* 0x0000000908407547 */ /* 0x000fea000b800000 */
[----:B--2---:R-:W0:Y:S01]  /*13a0*/  MUFU.RCP64H R7, R11 ;  /* 0x0000000b00077308 */ /* 0x004e220000001800 */
[----:B------:R-:W-:Y:S01]  /*13b0*/  MOV R6, 0x1 ;  /* 0x0000000100067802 */ /* 0x000fe20000000f00 */
[----:B------:R-:W-:Y:S05]  /*13c0*/  BSSY.RECONVERGENT B1, `(.L_x_24) ;  /* 0x0000013000017945 */ /* 0x000fea0003800200 */
[----:B0-----:R-:W-:-:S08]  /*13d0*/  DFMA R4, -R10, R6, 1 ;  /* 0x3ff000000a04742b */ /* 0x001fd00000000106 */
[----:B------:R-:W-:Y:S02]  /*13e0*/  DFMA R8, R4, R4, R4 ;  /* 0x000000040408722b */ /* 0x000fe40000000004 */
[----:B------:R-:W0:Y:S06]  /*13f0*/  I2F.F64.U32 R4, R2 ;  /* 0x0000000200047312 */ /* 0x000e2c0000201800 */
[----:B------:R-:W-:-:S08]  /*1400*/  DFMA R8, R6, R8, R6 ;  /* 0x000000080608722b */ /* 0x000fd00000000006 */
[----:B------:R-:W-:Y:S02]  /*1410*/  DFMA R6, -R10, R8, 1 ;  /* 0x3ff000000a06742b */ /* 0x000fe40000000108 */
[----:B0-----:R-:W-:-:S06]  /*1420*/  DMUL R32, R12, R4 ;  /* 0x000000040c207228 */ /* 0x001fcc0000000000 */
[----:B------:R-:W-:-:S04]  /*1430*/  DFMA R6, R8, R6, R8 ;  /* 0x000000060806722b */ /* 0x000fc80000000008 */
[----:B------:R-:W-:-:S04]  /*1440*/  FSETP.GEU.AND P1, PT, |R33|, 6.5827683646048100446e-37, PT ;  /* 0x036000002100780b */ /* 0x000fc80003f2e200 */
[----:B------:R-:W-:-:S08]  /*1450*/  DMUL R34, R6, R32 ;  /* 0x0000002006227228 */ /* 0x000fd00000000000 */
[----:B------:R-:W-:-:S08]  /*1460*/  DFMA R4, -R10, R34, R32 ;  /* 0x000000220a04722b */ /* 0x000fd00000000120 */
[----:B------:R-:W-:-:S10]  /*1470*/  DFMA R34, R6, R4, R34 ;  /* 0x000000040622722b */ /* 0x000fd40000000022 */
[----:B------:R-:W-:-:S05]  /*1480*/  FFMA R0, RZ, R11, R35 ;  /* 0x0000000bff007223 */ /* 0x000fca0000000023 */
[----:B------:R-:W-:-:S13]  /*1490*/  FSETP.GT.AND P0, PT, |R0|, 1.469367938527859385e-39, PT ;  /* 0x001000000000780b */ /* 0x000fda0003f04200 */
[----:B------:R-:W-:Y:S05]  /*14a0*/  @P0 BRA P1, `(.L_x_25) ;  /* 0x0000000000100947 */ /* 0x000fea0000800000 */
[----:B------:R-:W-:Y:S01]  /*14b0*/  IMAD.MOV.U32 R22, RZ, RZ, R10 ;  /* 0x000000ffff167224 */ /* 0x000fe200078e000a */
[----:B------:R-:W-:Y:S02]  /*14c0*/  MOV R23, R11 ;  /* 0x0000000b00177202 */ /* 0x000fe40000000f00 */
[----:B------:R-:W-:-:S07]  /*14d0*/  MOV R4, 0x14f0 ;  /* 0x000014f000047802 */ /* 0x000fce0000000f00 */
[----:B------:R-:W-:Y:S05]  /*14e0*/  CALL.REL.NOINC `($__internal_0_$__cuda_sm20_div_rn_f64_full) ;  /* 0x0000000c00dc7944 */ /* 0x000fea0003c00000 */
.L_x_25:
[----:B------:R-:W-:Y:S05]  /*14f0*/  BSYNC.RECONVERGENT B1 ;  /* 0x0000000000017941 */ /* 0x000fea0003800200 */
.L_x_24:
[----:B------:R-:W0:Y:S01]  /*1500*/  LDC.64 R8, c[0x0][0x388] ;  /* 0x0000e200ff087b82 */ /* 0x000e220000000a00 */
[----:B------:R-:W-:-:S07]  /*1510*/  IADD3 R0, PT, PT, R2, UR4, RZ ;  /* 0x0000000402007c10 */ /* 0x000fce000fffe0ff */
[----:B------:R-:W1:Y:S01]  /*1520*/  LDC.64 R6, c[0x0][0x380] ;  /* 0x0000e000ff067b82 */ /* 0x000e620000000a00 */
[----:B0-----:R-:W-:-:S05]  /*1530*/  IMAD.WIDE.U32 R8, R0, 0x4, R8 ;  /* 0x0000000400087825 */ /* 0x001fca00078e0008 */
[----:B------:R-:W2:Y:S01]  /*1540*/  LDG.E R4, desc[UR10][R8.64] ;  /* 0x0000000a08047981 */ /* 0x000ea2000c1e1900 */
[----:B-1----:R-:W-:-:S05]  /*1550*/  IMAD.WIDE.U32 R6, R0, 0x4, R6 ;  /* 0x0000000400067825 */ /* 0x002fca00078e0006 */
[----:B------:R0:W3:Y:S01]  /*1560*/  LDG.E R5, desc[UR10][R6.64] ;  /* 0x0000000a06057981 */ /* 0x0000e2000c1e1900 */
[----:B------:R-:W1:Y:S01]  /*1570*/  MUFU.RCP64H R15, R11 ;  /* 0x0000000b000f7308 */ /* 0x000e620000001800 */
[----:B------:R-:W-:Y:S01]  /*1580*/  IMAD.MOV.U32 R14, RZ, RZ, 0x1 ;  /* 0x00000001ff0e7424 */ /* 0x000fe200078e00ff */
[----:B------:R-:W-:-:S05]  /*1590*/  IADD3 R18, PT, PT, R2, 0x1, RZ ;  /* 0x0000000102127810 */ /* 0x000fca0007ffe0ff */
[----:B-1----:R-:W-:-:S08]  /*15a0*/  DFMA R16, -R10, R14, 1 ;  /* 0x3ff000000a10742b */ /* 0x002fd0000000010e */
[----:B------:R-:W-:Y:S01]  /*15b0*/  DFMA R16, R16, R16, R16 ;  /* 0x000000101010722b */ /* 0x000fe20000000010 */
[----:B------:R-:W1:Y:S07]  /*15c0*/  I2F.F64.U32 R32, R18 ;  /* 0x0000001200207312 */ /* 0x000e6e0000201800 */
[----:B------:R-:W-:-:S08]  /*15d0*/  DFMA R16, R14, R16, R14 ;  /* 0x000000100e10722b */ /* 0x000fd0000000000e */
[----:B------:R-:W-:Y:S02]  /*15e0*/  DFMA R14, -R10, R16, 1 ;  /* 0x3ff000000a0e742b */ /* 0x000fe40000000110 */
[----:B-1----:R-:W-:-:S06]  /*15f0*/  DMUL R32, R12, R32 ;  /* 0x000000200c207228 */ /* 0x002fcc0000000000 */
[----:B------:R-:W-:-:S08]  /*1600*/  DFMA R14, R16, R14, R16 ;  /* 0x0000000e100e722b */ /* 0x000fd00000000010 */
[----:B0-----:R-:W-:Y:S01]  /*1610*/  DMUL R6, R14, R32 ;  /* 0x000000200e067228 */ /* 0x001fe20000000000 */
[----:B------:R0:W2:Y:S07]  /*1620*/  F2F.F32.F64 R16, R34 ;  /* 0x0000002200107310 */ /* 0x0000ae0000301000 */
[----:B------:R-:W-:-:S08]  /*1630*/  DFMA R8, -R10, R6, R32 ;  /* 0x000000060a08722b */ /* 0x000fd00000000120 */
[----:B0-----:R-:W-:Y:S01]  /*1640*/  DFMA R34, R14, R8, R6 ;  /* 0x000000080e22722b */ /* 0x001fe20000000006 */
[----:B------:R-:W-:-:S09]  /*1650*/  FSETP.GEU.AND P1, PT, |R33|, 6.5827683646048100446e-37, PT ;  /* 0x036000002100780b */ /* 0x000fd20003f2e200 */
[----:B------:R-:W-:-:S05]  /*1660*/  FFMA R6, RZ, R11, R35 ;  /* 0x0000000bff067223 */ /* 0x000fca0000000023 */
[----:B------:R-:W-:Y:S01]  /*1670*/  FSETP.GT.AND P0, PT, |R6|, 1.469367938527859385e-39, PT ;  /* 0x001000000600780b */ /* 0x000fe20003f04200 */
[----:B------:R-:W-:Y:S01]  /*1680*/  BSSY.RECONVERGENT B1, `(.L_x_26) ;  /* 0x000000b000017945 */ /* 0x000fe20003800200 */
[----:B--2---:R-:W-:-:S04]  /*1690*/  FMUL R7, R16, R4 ;  /* 0x0000000410077220 */ /* 0x004fc80000400000 */
[CCC-:B---3--:R-:W-:Y:S01]  /*16a0*/  FFMA R9, R16.reuse, R5.reuse, -R7.reuse ;  /* 0x0000000510097223 */ /* 0x1c8fe20000000807 */
[----:B------:R-:W-:-:S03]  /*16b0*/  FFMA R16, R16, R5, R7 ;  /* 0x0000000510107223 */ /* 0x000fc60000000007 */
[----:B------:R-:W-:Y:S01]  /*16c0*/  FADD R30, R30, R9 ;  /* 0x000000091e1e7221 */ /* 0x000fe20000000000 */
[----:B------:R-:W-:Y:S02]  /*16d0*/  FADD R29, R29, R16 ;  /* 0x000000101d1d7221 */ /* 0x000fe40000000000 */
[----:B------:R-:W-:Y:S05]  /*16e0*/  @P0 BRA P1, `(.L_x_27) ;  /* 0x0000000000100947 */ /* 0x000fea0000800000 */
[----:B------:R-:W-:Y:S01]  /*16f0*/  MOV R22, R10 ;  /* 0x0000000a00167202 */ /* 0x000fe20000000f00 */
[----:B------:R-:W-:Y:S01]  /*1700*/  IMAD.MOV.U32 R23, RZ, RZ, R11 ;  /* 0x000000ffff177224 */ /* 0x000fe200078e000b */
[----:B------:R-:W-:-:S07]  /*1710*/  MOV R4, 0x1730 ;  /* 0x0000173000047802 */ /* 0x000fce0000000f00 */
[----:B------:R-:W-:Y:S05]  /*1720*/  CALL.REL.NOINC `($__internal_0_$__cuda_sm20_div_rn_f64_full) ;  /* 0x0000000c004c7944 */ /* 0x000fea0003c00000 */
.L_x_27:
[----:B------:R-:W-:Y:S05]  /*1730*/  BSYNC.RECONVERGENT B1 ;  /* 0x0000000000017941 */ /* 0x000fea0003800200 */
.L_x_26:
[----:B------:R-:W0:Y:S01]  /*1740*/  LDC.64 R8, c[0x0][0x388] ;  /* 0x0000e200ff087b82 */ /* 0x000e220000000a00 */
[----:B------:R-:W-:-:S07]  /*1750*/  IADD3 R5, PT, PT, R0, 0x1, RZ ;  /* 0x0000000100057810 */ /* 0x000fce0007ffe0ff */
[----:B------:R-:W1:Y:S01]  /*1760*/  LDC.64 R6, c[0x0][0x380] ;  /* 0x0000e000ff067b82 */ /* 0x000e620000000a00 */
[----:B0-----:R-:W-:-:S05]  /*1770*/  IMAD.WIDE.U32 R8, R5, 0x4, R8 ;  /* 0x0000000405087825 */ /* 0x001fca00078e0008 */
[----:B------:R-:W2:Y:S01]  /*1780*/  LDG.E R4, desc[UR10][R8.64] ;  /* 0x0000000a08047981 */ /* 0x000ea2000c1e1900 */
[----:B-1----:R-:W-:-:S05]  /*1790*/  IMAD.WIDE.U32 R6, R5, 0x4, R6 ;  /* 0x0000000405067825 */ /* 0x002fca00078e0006 */
[----:B------:R0:W3:Y:S01]  /*17a0*/  LDG.E R5, desc[UR10][R6.64] ;  /* 0x0000000a06057981 */ /* 0x0000e2000c1e1900 */
[----:B------:R-:W1:Y:S01]  /*17b0*/  MUFU.RCP64H R15, R11 ;  /* 0x0000000b000f7308 */ /* 0x000e620000001800 */
[----:B------:R-:W-:Y:S01]  /*17c0*/  MOV R14, 0x1 ;  /* 0x00000001000e7802 */ /* 0x000fe20000000f00 */
[----:B------:R-:W-:-:S05]  /*17d0*/  VIADD R18, R2, 0x2 ;  /* 0x0000000202127836 */ /* 0x000fca0000000000 */
        /* <DEDUP_REMOVED lines=21> */
[----:B------:R-:W-:Y:S02]  /*1930*/  MOV R22, R10 ;  /* 0x0000000a00167202 */ /* 0x000fe40000000f00 */
[----:B------:R-:W-:Y:S02]  /*1940*/  MOV R23, R11 ;  /* 0x0000000b00177202 */ /* 0x000fe40000000f00 */
[----:B------:R-:W-:-:S07]  /*1950*/  MOV R4, 0x1970 ;  /* 0x0000197000047802 */ /* 0x000fce0000000f00 */
[----:B------:R-:W-:Y:S05]  /*1960*/  CALL.REL.NOINC `($__internal_0_$__cuda_sm20_div_rn_f64_full) ;  /* 0x0000000800bc7944 */ /* 0x000fea0003c00000 */
.L_x_29:
[----:B------:R-:W-:Y:S05]  /*1970*/  BSYNC.RECONVERGENT B1 ;  /* 0x0000000000017941 */ /* 0x000fea0003800200 */
.L_x_28:
[----:B------:R-:W0:Y:S01]  /*1980*/  LDC.64 R8, c[0x0][0x388] ;  /* 0x0000e200ff087b82 */ /* 0x000e220000000a00 */
[----:B------:R-:W-:-:S07]  /*1990*/  VIADD R5, R0, 0x2 ;  /* 0x0000000200057836 */ /* 0x000fce0000000000 */
[----:B------:R-:W1:Y:S01]  /*19a0*/  LDC.64 R6, c[0x0][0x380] ;  /* 0x0000e000ff067b82 */ /* 0x000e620000000a00 */
[----:B0-----:R-:W-:-:S05]  /*19b0*/  IMAD.WIDE.U32 R8, R5, 0x4, R8 ;  /* 0x0000000405087825 */ /* 0x001fca00078e0008 */
[----:B------:R-:W2:Y:S01]  /*19c0*/  LDG.E R4, desc[UR10][R8.64] ;  /* 0x0000000a08047981 */ /* 0x000ea2000c1e1900 */
[----:B-1----:R-:W-:-:S05]  /*19d0*/  IMAD.WIDE.U32 R6, R5, 0x4, R6 ;  /* 0x0000000405067825 */ /* 0x002fca00078e0006 */
[----:B------:R0:W3:Y:S01]  /*19e0*/  LDG.E R5, desc[UR10][R6.64] ;  /* 0x0000000a06057981 */ /* 0x0000e2000c1e1900 */
[----:B------:R-:W1:Y:S01]  /*19f0*/  MUFU.RCP64H R15, R11 ;  /* 0x0000000b000f7308 */ /* 0x000e620000001800 */
[----:B------:R-:W-:Y:S02]  /*1a00*/  MOV R14, 0x1 ;  /* 0x00000001000e7802 */ /* 0x000fe40000000f00 */
[----:B------:R-:W-:-:S04]  /*1a10*/  IADD3 R18, PT, PT, R2, 0x3, RZ ;  /* 0x0000000302127810 */ /* 0x000fc80007ffe0ff */
        /* <DEDUP_REMOVED lines=21> */
[----:B------:R-:W-:Y:S01]  /*1b70*/  IMAD.MOV.U32 R22, RZ, RZ, R10 ;  /* 0x000000ffff167224 */ /* 0x000fe200078e000a */
[----:B------:R-:W-:Y:S02]  /*1b80*/  MOV R23, R11 ;  /* 0x0000000b00177202 */ /* 0x000fe40000000f00 */
[----:B------:R-:W-:-:S07]  /*1b90*/  MOV R4, 0x1bb0 ;  /* 0x00001bb000047802 */ /* 0x000fce0000000f00 */
[----:B------:R-:W-:Y:S05]  /*1ba0*/  CALL.REL.NOINC `($__internal_0_$__cuda_sm20_div_rn_f64_full) ;  /* 0x00000008002c7944 */ /* 0x000fea0003c00000 */
.L_x_31:
[----:B------:R-:W-:Y:S05]  /*1bb0*/  BSYNC.RECONVERGENT B1 ;  /* 0x0000000000017941 */ /* 0x000fea0003800200 */
.L_x_30:
[----:B------:R-:W0:Y:S01]  /*1bc0*/  LDC.64 R6, c[0x0][0x388] ;  /* 0x0000e200ff067b82 */ /* 0x000e220000000a00 */
[----:B------:R-:W-:-:S07]  /*1bd0*/  IADD3 R9, PT, PT, R0, 0x3, RZ ;  /* 0x0000000300097810 */ /* 0x000fce0007ffe0ff */
[----:B------:R-:W1:Y:S01]  /*1be0*/  LDC.64 R4, c[0x0][0x380] ;  /* 0x0000e000ff047b82 */ /* 0x000e620000000a00 */
[----:B0-----:R-:W-:-:S06]  /*1bf0*/  IMAD.WIDE.U32 R6, R9, 0x4, R6 ;  /* 0x0000000409067825 */ /* 0x001fcc00078e0006 */
[----:B------:R-:W2:Y:S01]  /*1c00*/  LDG.E R7, desc[UR10][R6.64] ;  /* 0x0000000a06077981 */ /* 0x000ea2000c1e1900 */
[----:B-1----:R-:W-:-:S06]  /*1c10*/  IMAD.WIDE.U32 R4, R9, 0x4, R4 ;  /* 0x0000000409047825 */ /* 0x002fcc00078e0004 */
[----:B------:R-:W3:Y:S01]  /*1c20*/  LDG.E R5, desc[UR10][R4.64] ;  /* 0x0000000a04057981 */ /* 0x000ee2000c1e1900 */
[----:B------:R-:W2:Y:S01]  /*1c30*/  F2F.F32.F64 R34, R34 ;  /* 0x0000002200227310 */ /* 0x000ea20000301000 */
[----:B------:R-:W-:Y:S01]  /*1c40*/  IADD3 R2, PT, PT, R2, 0x4, RZ ;  /* 0x0000000402027810 */ /* 0x000fe20007ffe0ff */
[----:B--2---:R-:W-:-:S04]  /*1c50*/  FMUL R9, R34, R7 ;  /* 0x0000000722097220 */ /* 0x004fc80000400000 */
[CCC-:B---3--:R-:W-:Y:S01]  /*1c60*/  FFMA R15, R34.reuse, R5.reuse, -R9.reuse ;  /* 0x00000005220f7223 */ /* 0x1c8fe20000000809 */
[----:B------:R-:W-:-:S03]  /*1c70*/  FFMA R0, R34, R5, R9 ;  /* 0x0000000522007223 */ /* 0x000fc60000000009 */
[----:B------:R-:W-:Y:S01]  /*1c80*/  FADD R30, R30, R15 ;  /* 0x0000000f1e1e7221 */ /* 0x000fe20000000000 */
[----:B------:R-:W-:-:S07]  /*1c90*/  FADD R29, R29, R0 ;  /* 0x000000001d1d7221 */ /* 0x000fce0000000000 */
.L_x_23:
[----:B------:R-:W-:-:S09]  /*1ca0*/  UISETP.NE.AND UP0, UPT, UR5, URZ, UPT ;  /* 0x000000ff0500728c */ /* 0x000fd2000bf05270 */
[----:B------:R-:W-:Y:S05]  /*1cb0*/  BRA.U !UP0, `(.L_x_4) ;  /* 0x0000000508c47547 */ /* 0x000fea000b800000 */
[----:B------:R-:W-:-:S09]  /*1cc0*/  UISETP.NE.AND UP0, UPT, UR5, 0x1, UPT ;  /* 0x000000010500788c */ /* 0x000fd2000bf05270 */
[----:B------:R-:W-:Y:S05]  /*1cd0*/  BRA.U !UP0, `(.L_x_32) ;  /* 0x0000000508207547 */ /* 0x000fea000b800000 */
[----:B--2---:R-:W0:Y:S01]  /*1ce0*/  MUFU.RCP64H R7, R11 ;  /* 0x0000000b00077308 */ /* 0x004e220000001800 */
[----:B------:R-:W-:Y:S01]  /*1cf0*/  IMAD.MOV.U32 R6, RZ, RZ, 0x1 ;  /* 0x00000001ff067424 */ /* 0x000fe200078e00ff */
        /* <DEDUP_REMOVED lines=18> */
[----:B------:R-:W-:Y:S05]  /*1e20*/  CALL.REL.NOINC `($__internal_0_$__cuda_sm20_div_rn_f64_full) ;  /* 0x00000004008c7944 */ /* 0x000fea0003c00000 */
.L_x_34:
[----:B------:R-:W-:Y:S05]  /*1e30*/  BSYNC.RECONVERGENT B1 ;  /* 0x0000000000017941 */ /* 0x000fea0003800200 */
.L_x_33:
        /* <DEDUP_REMOVED lines=35> */
.L_x_36:
[----:B------:R-:W-:Y:S05]  /*2070*/  BSYNC.RECONVERGENT B1 ;  /* 0x0000000000017941 */ /* 0x000fea0003800200 */
.L_x_35:
[----:B------:R-:W0:Y:S01]  /*2080*/  LDC.64 R6, c[0x0][0x388] ;  /* 0x0000e200ff067b82 */ /* 0x000e220000000a00 */
[----:B------:R-:W-:-:S07]  /*2090*/  VIADD R9, R0, 0x1 ;  /* 0x0000000100097836 */ /* 0x000fce0000000000 */
        /* <DEDUP_REMOVED lines=12> */
.L_x_32:
[----:B------:R-:W0:Y:S02]  /*2160*/  LDCU UR6, c[0x0][0x394] ;  /* 0x00007280ff0677ac */ /* 0x000e240008000800 */
[----:B0-----:R-:W-:-:S04]  /*2170*/  ULOP3.LUT UR6, UR6, 0x1, URZ, 0xc0, !UPT ;  /* 0x0000000106067892 */ /* 0x001fc8000f8ec0ff */
[----:B------:R-:W-:-:S09]  /*2180*/  UISETP.NE.U32.AND UP0, UPT, UR6, 0x1, UPT ;  /* 0x000000010600788c */ /* 0x000fd2000bf05070 */
[----:B------:R-:W-:Y:S05]  /*2190*/  BRA.U UP0, `(.L_x_4) ;  /* 0x00000001008c7547 */ /* 0x000fea000b800000 */
        /* <DEDUP_REMOVED lines=17> */
[----:B------:R-:W-:Y:S01]  /*22b0*/  MOV R23, R11 ;  /* 0x0000000b00177202 */ /* 0x000fe20000000f00 */
[----:B------:R-:W-:Y:S01]  /*22c0*/  IMAD.MOV.U32 R22, RZ, RZ, R10 ;  /* 0x000000ffff167224 */ /* 0x000fe200078e000a */
[----:B------:R-:W-:-:S07]  /*22d0*/  MOV R4, 0x22f0 ;  /* 0x000022f000047802 */ /* 0x000fce0000000f00 */
[----:B------:R-:W-:Y:S05]  /*22e0*/  CALL.REL.NOINC `($__internal_0_$__cuda_sm20_div_rn_f64_full) ;  /* 0x00000000005c7944 */ /* 0x000fea0003c00000 */
.L_x_38:
[----:B------:R-:W-:Y:S05]  /*22f0*/  BSYNC.RECONVERGENT B1 ;  /* 0x0000000000017941 */ /* 0x000fea0003800200 */
.L_x_37:
[----:B------:R-:W0:Y:S01]  /*2300*/  LDC.64 R6, c[0x0][0x388] ;  /* 0x0000e200ff067b82 */ /* 0x000e220000000a00 */
[----:B------:R-:W-:-:S07]  /*2310*/  IADD3 R9, PT, PT, R2, UR4, RZ ;  /* 0x0000000402097c10 */ /* 0x000fce000fffe0ff */
[----:B------:R-:W1:Y:S01]  /*2320*/  LDC.64 R4, c[0x0][0x380] ;  /* 0x0000e000ff047b82 */ /* 0x000e620000000a00 */
[----:B0-----:R-:W-:-:S06]  /*2330*/  IMAD.WIDE.U32 R6, R9, 0x4, R6 ;  /* 0x0000000409067825 */ /* 0x001fcc00078e0006 */
[----:B------:R-:W2:Y:S01]  /*2340*/  LDG.E R7, desc[UR10][R6.64] ;  /* 0x0000000a06077981 */ /* 0x000ea2000c1e1900 */
[----:B-1----:R-:W-:-:S06]  /*2350*/  IMAD.WIDE.U32 R4, R9, 0x4, R4 ;  /* 0x0000000409047825 */ /* 0x002fcc00078e0004 */
[----:B------:R-:W3:Y:S01]  /*2360*/  LDG.E R5, desc[UR10][R4.64] ;  /* 0x0000000a04057981 */ /* 0x000ee2000c1e1900 */
[----:B------:R-:W2:Y:S02]  /*2370*/  F2F.F32.F64 R34, R34 ;  /* 0x0000002200227310 */ /* 0x000ea40000301000 */
[----:B--2---:R-:W-:-:S04]  /*2380*/  FMUL R9, R34, R7 ;  /* 0x0000000722097220 */ /* 0x004fc80000400000 */
[CCC-:B---3--:R-:W-:Y:S01]  /*2390*/  FFMA R11, R34.reuse, R5.reuse, -R9.reuse ;  /* 0x00000005220b7223 */ /* 0x1c8fe20000000809 */
[----:B------:R-:W-:-:S03]  /*23a0*/  FFMA R0, R34, R5, R9 ;  /* 0x0000000522007223 */ /* 0x000fc60000000009 */
[----:B------:R-:W-:Y:S01]  /*23b0*/  FADD R30, R30, R11 ;  /* 0x0000000b1e1e7221 */ /* 0x000fe20000000000 */
[----:B------:R-:W-:-:S07]  /*23c0*/  FADD R29, R29, R0 ;  /* 0x000000001d1d7221 */ /* 0x000fce0000000000 */
.L_x_4:
[----:B------:R-:W0:Y:S08]  /*23d0*/  LDC R0, c[0x0][0x390] ;  /* 0x0000e400ff007b82 */ /* 0x000e300000000800 */
[----:B------:R-:W1:Y:S08]  /*23e0*/  LDC.64 R4, c[0x0][0x380] ;  /* 0x0000e000ff047b82 */ /* 0x000e700000000a00 */
[----:B------:R-:W3:Y:S01]  /*23f0*/  LDC.64 R6, c[0x0][0x388] ;  /* 0x0000e200ff067b82 */ /* 0x000ee20000000a00 */
[----:B0-----:R-:W-:-:S04]  /*2400*/  IMAD R9, R0, UR9, R3 ;  /* 0x0000000900097c24 */ /* 0x001fc8000f8e0203 */
[----:B-1----:R-:W-:-:S05]  /*2410*/  IMAD.WIDE R2, R9, 0x4, R4 ;  /* 0x0000000409027825 */ /* 0x002fca00078e0204 */
[----:B------:R-:W-:Y:S01]  /*2420*/  STG.E desc[UR10][R2.64], R30 ;  /* 0x0000001e02007986 */ /* 0x000fe2000c10190a */
[----:B---3--:R-:W-:-:S05]  /*2430*/  IMAD.WIDE R4, R9, 0x4, R6 ;  /* 0x0000000409047825 */ /* 0x008fca00078e0206 */
[----:B------:R-:W-:Y:S01]  /*2440*/  STG.E desc[UR10][R4.64], R29 ;  /* 0x0000001d04007986 */ /* 0x000fe2000c10190a */
[----:B------:R-:W-:Y:S05]  /*2450*/  EXIT ;  /* 0x000000000000794d */ /* 0x000fea0003800000 */
        .weak           $__internal_0_$__cuda_sm20_div_rn_f64_full
        .type           $__internal_0_$__cuda_sm20_div_rn_f64_full,@function
        .size           $__internal_0_$__cuda_sm20_div_rn_f64_full,(.L_x_45 - $__internal_0_$__cuda_sm20_div_rn_f64_full)
$__internal_0_$__cuda_sm20_div_rn_f64_full:
[C---:B------:R-:W-:Y:S01]  /*2460*/  FSETP.GEU.AND P0, PT, |R23|.reuse, 1.469367938527859385e-39, PT ;  /* 0x001000001700780b */ /* 0x040fe20003f0e200 */
[----:B------:R-:W-:Y:S01]  /*2470*/  BSSY.RECONVERGENT B0, `(.L_x_39) ;  /* 0x0000056000007945 */ /* 0x000fe20003800200 */
[----:B------:R-:W-:Y:S02]  /*2480*/  LOP3.LUT R20, R23, 0x800fffff, RZ, 0xc0, !PT ;  /* 0x800fffff17147812 */ /* 0x000fe400078ec0ff */
[----:B------:R-:W-:Y:S02]  /*2490*/  FSETP.GEU.AND P2, PT, |R33|, 1.469367938527859385e-39, PT ;  /* 0x001000002100780b */ /* 0x000fe40003f4e200 */
[----:B------:R-:W-:Y:S02]  /*24a0*/  LOP3.LUT R21, R20, 0x3ff00000, RZ, 0xfc, !PT ;  /* 0x3ff0000014157812 */ /* 0x000fe400078efcff */
[----:B------:R-:W-:Y:S02]  /*24b0*/  MOV R20, R22 ;  /* 0x0000001600147202 */ /* 0x000fe40000000f00 */
[----:B------:R-:W-:-:S02]  /*24c0*/  MOV R26, 0x1 ;  /* 0x00000001001a7802 */ /* 0x000fc40000000f00 */
[----:B------:R-:W-:Y:S01]  /*24d0*/  LOP3.LUT R5, R33, 0x7ff00000, RZ, 0xc0, !PT ;  /* 0x7ff0000021057812 */ /* 0x000fe200078ec0ff */
[----:B------:R-:W-:Y:S01]  /*24e0*/  @!P0 DMUL R20, R22, 8.98846567431157953865e+307 ;  /* 0x7fe0000016148828 */ /* 0x000fe20000000000 */
[----:B------:R-:W-:-:S03]  /*24f0*/  LOP3.LUT R8, R23, 0x7ff00000, RZ, 0xc0, !PT ;  /* 0x7ff0000017087812 */ /* 0x000fc600078ec0ff */
[----:B------:R-:W-:Y:S02]  /*2500*/  @!P2 LOP3.LUT R6, R23, 0x7ff00000, RZ, 0xc0, !PT ;  /* 0x7ff000001706a812 */ /* 0x000fe400078ec0ff */
[----:B------:R-:W0:Y:S01]  /*2510*/  MUFU.RCP64H R27, R21 ;  /* 0x00000015001b7308 */ /* 0x000e220000001800 */
[C---:B------:R-:W-:Y:S02]  /*2520*/  ISETP.GE.U32.AND P1, PT, R5.reuse, R8, PT ;  /* 0x000000080500720c */ /* 0x040fe40003f26070 */
[----:B------:R-:W-:Y:S01]  /*2530*/  @!P2 ISETP.GE.U32.AND P3, PT, R5, R6, PT ;  /* 0x000000060500a20c */ /* 0x000fe20003f66070 */
[----:B------:R-:W-:Y:S01]  /*2540*/  IMAD.MOV.U32 R6, RZ, RZ, 0x1ca00000 ;  /* 0x1ca00000ff067424 */ /* 0x000fe200078e00ff */
[----:B------:R-:W-:Y:S02]  /*2550*/  @!P2 MOV R34, RZ ;  /* 0x000000ff0022a202 */ /* 0x000fe40000000f00 */
[----:B------:R-:W-:Y:S02]  /*2560*/  @!P0 LOP3.LUT R8, R21, 0x7ff00000, RZ, 0xc0, !PT ;  /* 0x7ff0000015088812 */ /* 0x000fe400078ec0ff */
[----:B------:R-:W-:-:S02]  /*2570*/  @!P2 SEL R7, R6, 0x63400000, !P3 ;  /* 0x634000000607a807 */ /* 0x000fc40005800000 */
[----:B------:R-:W-:Y:S02]  /*2580*/  IADD3 R28, PT, PT, R8, -0x1, RZ ;  /* 0xffffffff081c7810 */ /* 0x000fe40007ffe0ff */
[----:B------:R-:W-:Y:S01]  /*2590*/  @!P2 LOP3.LUT R7, R7, 0x80000000, R33, 0xf8, !PT ;  /* 0x800000000707a812 */ /* 0x000fe200078ef821 */
[----:B0-----:R-:W-:-:S03]  /*25a0*/  DFMA R24, R26, -R20, 1 ;  /* 0x3ff000001a18742b */ /* 0x001fc60000000814 */
[----:B------:R-:W-:Y:S02]  /*25b0*/  @!P2 LOP3.LUT R35, R7, 0x100000, RZ, 0xfc, !PT ;  /* 0x001000000723a812 */ /* 0x000fe400078efcff */
[----:B------:R-:W-:-:S03]  /*25c0*/  MOV R7, R5 ;  /* 0x0000000500077202 */ /* 0x000fc60000000f00 */
[----:B------:R-:W-:-:S08]  /*25d0*/  DFMA R24, R24, R24, R24 ;  /* 0x000000181818722b */ /* 0x000fd00000000018 */
[----:B------:R-:W-:Y:S01]  /*25e0*/  DFMA R26, R26, R24, R26 ;  /* 0x000000181a1a722b */ /* 0x000fe2000000001a */
[----:B------:R-:W-:-:S04]  /*25f0*/  SEL R24, R6, 0x63400000, !P1 ;  /* 0x6340000006187807 */ /* 0x000fc80004800000 */
[----:B------:R-:W-:Y:S02]  /*2600*/  LOP3.LUT R25, R24, 0x800fffff, R33, 0xf8, !PT ;  /* 0x800fffff18197812 */ /* 0x000fe400078ef821 */
[----:B------:R-:W-:Y:S01]  /*2610*/  MOV R24, R32 ;  /* 0x0000002000187202 */ /* 0x000fe20000000f00 */
[----:B------:R-:W-:-:S05]  /*2620*/  DFMA R36, R26, -R20, 1 ;  /* 0x3ff000001a24742b */ /* 0x000fca0000000814 */
[----:B------:R-:W-:-:S03]  /*2630*/  @!P2 DFMA R24, R24, 2, -R34 ;  /* 0x400000001818a82b */ /* 0x000fc60000000822 */
[----:B------:R-:W-:-:S07]  /*2640*/  DFMA R36, R26, R36, R26 ;  /* 0x000000241a24722b */ /* 0x000fce000000001a */
[----:B------:R-:W-:Y:S01]  /*2650*/  @!P2 LOP3.LUT R7, R25, 0x7ff00000, RZ, 0xc0, !PT ;  /* 0x7ff000001907a812 */ /* 0x000fe200078ec0ff */
[----:B------:R-:W-:-:S04]  /*2660*/  DMUL R34, R36, R24 ;  /* 0x0000001824227228 */ /* 0x000fc80000000000 */
[----:B------:R-:W-:-:S04]  /*2670*/  VIADD R9, R7, 0xffffffff ;  /* 0xffffffff07097836 */ /* 0x000fc80000000000 */
[----:B------:R-:W-:Y:S01]  /*2680*/  DFMA R26, R34, -R20, R24 ;  /* 0x80000014221a722b */ /* 0x000fe20000000018 */
[----:B------:R-:W-:-:S04]  /*2690*/  ISETP.GT.U32.AND P0, PT, R9, 0x7feffffe, PT ;  /* 0x7feffffe0900780c */ /* 0x000fc80003f04070 */
[----:B------:R-:W-:-:S03]  /*26a0*/  ISETP.GT.U32.OR P0, PT, R28, 0x7feffffe, P0 ;  /* 0x7feffffe1c00780c */ /* 0x000fc60000704470 */
[----:B------:R-:W-:-:S10]  /*26b0*/  DFMA R26, R36, R26, R34 ;  /* 0x0000001a241a722b */ /* 0x000fd40000000022 */
[----:B------:R-:W-:Y:S05]  /*26c0*/  @P0 BRA `(.L_x_40) ;  /* 0x00000000006c0947 */ /* 0x000fea0003800000 */
[----:B------:R-:W-:-:S04]  /*26d0*/  LOP3.LUT R8, R23, 0x7ff00000, RZ, 0xc0, !PT ;  /* 0x7ff0000017087812 */ /* 0x000fc800078ec0ff */
[CC--:B------:R-:W-:Y:S02]  /*26e0*/  VIADDMNMX R7, R5.reuse, -R8.reuse, 0xb9600000, !PT ;  /* 0xb960000005077446 */ /* 0x0c0fe40007800908 */
[----:B------:R-:W-:Y:S01]  /*26f0*/  ISETP.GE.U32.AND P0, PT, R5, R8, PT ;  /* 0x000000080500720c */ /* 0x000fe20003f06070 */
[----:B------:R-:W-:Y:S01]  /*2700*/  IMAD.MOV.U32 R8, RZ, RZ, RZ ;  /* 0x000000ffff087224 */ /* 0x000fe200078e00ff */
[----:B------:R-:W-:Y:S02]  /*2710*/  VIMNMX R7, PT, PT, R7, 0x46a00000, PT ;  /* 0x46a0000007077848 */ /* 0x000fe40003fe0100 */
[----:B------:R-:W-:-:S04]  /*2720*/  SEL R6, R6, 0x63400000, !P0 ;  /* 0x6340000006067807 */ /* 0x000fc80004000000 */
[----:B------:R-:W-:-:S04]  /*2730*/  IADD3 R6, PT, PT, -R6, R7, RZ ;  /* 0x0000000706067210 */ /* 0x000fc80007ffe1ff */
[----:B------:R-:W-:-:S06]  /*2740*/  IADD3 R9, PT, PT, R6, 0x7fe00000, RZ ;  /* 0x7fe0000006097810 */ /* 0x000fcc0007ffe0ff */
[----:B------:R-:W-:-:S10]  /*2750*/  DMUL R34, R26, R8 ;  /* 0x000000081a227228 */ /* 0x000fd40000000000 */
[----:B------:R-:W-:-:S13]  /*2760*/  FSETP.GTU.AND P0, PT, |R35|, 1.469367938527859385e-39, PT ;  /* 0x001000002300780b */ /* 0x000fda0003f0c200 */
[----:B------:R-:W-:Y:S05]  /*2770*/  @P0 BRA `(.L_x_41) ;  /* 0x0000000000940947 */ /* 0x000fea0003800000 */
[----:B------:R-:W-:-:S06]  /*2780*/  DFMA R20, R26, -R20, R24 ;  /* 0x800000141a14722b */ /* 0x000fcc0000000018 */
[----:B------:R-:W-:-:S04]  /*2790*/  MOV R20, RZ ;  /* 0x000000ff00147202 */ /* 0x000fc80000000f00 */
[C---:B------:R-:W-:Y:S02]  /*27a0*/  FSETP.NEU.AND P0, PT, R21.reuse, RZ, PT ;  /* 0x000000ff1500720b */ /* 0x040fe40003f0d000 */
[----:B------:R-:W-:-:S04]  /*27b0*/  LOP3.LUT R22, R21, 0x80000000, R23, 0x48, !PT ;  /* 0x8000000015167812 */ /* 0x000fc800078e4817 */
[----:B------:R-:W-:-:S07]  /*27c0*/  LOP3.LUT R21, R22, R9, RZ, 0xfc, !PT ;  /* 0x0000000916157212 */ /* 0x000fce00078efcff */
[----:B------:R-:W-:Y:S05]  /*27d0*/  @!P0 BRA `(.L_x_41) ;  /* 0x00000000007c8947 */ /* 0x000fea0003800000 */
[C---:B------:R-:W-:Y:S02]  /*27e0*/  IADD3 R9, PT, PT, -R6.reuse, RZ, RZ ;  /* 0x000000ff06097210 */ /* 0x040fe40007ffe1ff */
[----:B------:R-:W-:Y:S02]  /*27f0*/  MOV R8, RZ ;  /* 0x000000ff00087202 */ /* 0x000fe40000000f00 */
[----:B------:R-:W-:-:S04]  /*2800*/  IADD3 R6, PT, PT, -R6, -0x43300000, RZ ;  /* 0xbcd0000006067810 */ /* 0x000fc80007ffe1ff */
[----:B------:R-:W-:Y:S02]  /*2810*/  DFMA R8, R34, -R8, R26 ;  /* 0x800000082208722b */ /* 0x000fe4000000001a */
[----:B------:R-:W-:-:S08]  /*2820*/  DMUL.RP R26, R26, R20 ;  /* 0x000000141a1a7228 */ /* 0x000fd00000008000 */
[----:B------:R-:W-:Y:S02]  /*2830*/  FSETP.NEU.AND P0, PT, |R9|, R6, PT ;  /* 0x000000060900720b */ /* 0x000fe40003f0d200 */
[----:B------:R-:W-:Y:S02]  /*2840*/  LOP3.LUT R5, R27, R22, RZ, 0x3c, !PT ;  /* 0x000000161b057212 */ /* 0x000fe400078e3cff */
[----:B------:R-:W-:Y:S02]  /*2850*/  FSEL R34, R26, R34, !P0 ;  /* 0x000000221a227208 */ /* 0x000fe40004000000 */
[----:B------:R-:W-:Y:S01]  /*2860*/  FSEL R35, R5, R35, !P0 ;  /* 0x0000002305237208 */ /* 0x000fe20004000000 */
[----:B------:R-:W-:Y:S06]  /*2870*/  BRA `(.L_x_41) ;  /* 0x0000000000547947 */ /* 0x000fec0003800000 */
.L_x_40:
[----:B------:R-:W-:-:S14]  /*2880*/  DSETP.NAN.AND P0, PT, R32, R32, PT ;  /* 0x000000202000722a */ /* 0x000fdc0003f08000 */
[----:B------:R-:W-:Y:S05]  /*2890*/  @P0 BRA `(.L_x_42) ;  /* 0x0000000000440947 */ /* 0x000fea0003800000 */
[----:B------:R-:W-:-:S14]  /*28a0*/  DSETP.NAN.AND P0, PT, R22, R22, PT ;  /* 0x000000161600722a */ /* 0x000fdc0003f08000 */
[----:B------:R-:W-:Y:S05]  /*28b0*/  @P0 BRA `(.L_x_43) ;  /* 0x0000000000300947 */ /* 0x000fea0003800000 */
[----:B------:R-:W-:Y:S01]  /*28c0*/  ISETP.NE.AND P0, PT, R7, R8, PT ;  /* 0x000000080700720c */ /* 0x000fe20003f05270 */
[----:B------:R-:W-:Y:S01]  /*28d0*/  IMAD.MOV.U32 R34, RZ, RZ, 0x0 ;  /* 0x00000000ff227424 */ /* 0x000fe200078e00ff */
[----:B------:R-:W-:-:S11]  /*28e0*/  MOV R35, 0xfff80000 ;  /* 0xfff8000000237802 */ /* 0x000fd60000000f00 */
[----:B------:R-:W-:Y:S05]  /*28f0*/  @!P0 BRA `(.L_x_41) ;  /* 0x0000000000348947 */ /* 0x000fea0003800000 */
[----:B------:R-:W-:Y:S02]  /*2900*/  ISETP.NE.AND P0, PT, R7, 0x7ff00000, PT ;  /* 0x7ff000000700780c */ /* 0x000fe40003f05270 */
[----:B------:R-:W-:Y:S02]  /*2910*/  LOP3.LUT R35, R33, 0x80000000, R23, 0x48, !PT ;  /* 0x8000000021237812 */ /* 0x000fe400078e4817 */
[----:B------:R-:W-:-:S13]  /*2920*/  ISETP.EQ.OR P0, PT, R8, RZ, !P0 ;  /* 0x000000ff0800720c */ /* 0x000fda0004702670 */
[----:B------:R-:W-:Y:S02]  /*2930*/  @P0 LOP3.LUT R5, R35, 0x7ff00000, RZ, 0xfc, !PT ;  /* 0x7ff0000023050812 */ /* 0x000fe400078efcff */
[----:B------:R-:W-:Y:S02]  /*2940*/  @!P0 MOV R34, RZ ;  /* 0x000000ff00228202 */ /* 0x000fe40000000f00 */
[----:B------:R-:W-:Y:S01]  /*2950*/  @P0 MOV R34, RZ ;  /* 0x000000ff00220202 */ /* 0x000fe20000000f00 */
[----:B------:R-:W-:Y:S01]  /*2960*/  @P0 IMAD.MOV.U32 R35, RZ, RZ, R5 ;  /* 0x000000ffff230224 */ /* 0x000fe200078e0005 */
[----:B------:R-:W-:Y:S06]  /*2970*/  BRA `(.L_x_41) ;  /* 0x0000000000147947 */ /* 0x000fec0003800000 */
.L_x_43:
[----:B------:R-:W-:Y:S02]  /*2980*/  LOP3.LUT R35, R23, 0x80000, RZ, 0xfc, !PT ;  /* 0x0008000017237812 */ /* 0x000fe400078efcff */
[----:B------:R-:W-:Y:S01]  /*2990*/  MOV R34, R22 ;  /* 0x0000001600227202 */ /* 0x000fe20000000f00 */
[----:B------:R-:W-:Y:S06]  /*29a0*/  BRA `(.L_x_41) ;  /* 0x0000000000087947 */ /* 0x000fec0003800000 */
.L_x_42:
[----:B------:R-:W-:Y:S02]  /*29b0*/  LOP3.LUT R35, R33, 0x80000, RZ, 0xfc, !PT ;  /* 0x0008000021237812 */ /* 0x000fe400078efcff */
[----:B------:R-:W-:-:S07]  /*29c0*/  MOV R34, R32 ;  /* 0x0000002000227202 */ /* 0x000fce0000000f00 */
.L_x_41:
[----:B------:R-:W-:Y:S05]  /*29d0*/  BSYNC.RECONVERGENT B0 ;  /* 0x0000000000007941 */ /* 0x000fea0003800200 */
.L_x_39:
[----:B------:R-:W-:-:S04]  /*29e0*/  HFMA2 R5, -RZ, RZ, 0, 0 ;  /* 0x00000000ff057431 */ /* 0x000fc800000001ff */
[----:B------:R-:W-:Y:S05]  /*29f0*/  RET.REL.NODEC R4 `(_Z8gpu_fftxPfS_ii) ;  /* 0xffffffd404807950 */ /* 0x000fea0003c3ffff */
.L_x_44:
        /* <DEDUP_REMOVED lines=16> */
.L_x_45:


//--------------------- .nv.shared.reserved.0     --------------------------
	.section	.nv.shared.reserved.0,"aw",@nobits
	.weak		__nv_reservedSMEM_offset_0_alias
	.size		__nv_reservedSMEM_offset_0_alias, 0, 64
	.other		__nv_reservedSMEM_offset_0_alias,@"STO_CUDA_RESERVED_SHARED STV_DEFAULT"
__nv_reservedSMEM_offset_0_alias:
	.zero		0
	.zero		64


//--------------------- .nv.constant0._Z10gpu_filterPfS_ii --------------------------
	.section	.nv.constant0._Z10gpu_filterPfS_ii,"a",@progbits
	.sectionflags	@""
	.align	4
.nv.constant0._Z10gpu_filterPfS_ii:
	.zero		920


//--------------------- .nv.constant0._Z9gpu_ifftyPfS_ii --------------------------
	.section	.nv.constant0._Z9gpu_ifftyPfS_ii,"a",@progbits
	.sectionflags	@""
	.align	4
.nv.constant0._Z9gpu_ifftyPfS_ii:
	.zero		920


//--------------------- .nv.constant0._Z8gpu_fftyPfS_ii --------------------------
	.section	.nv.constant0._Z8gpu_fftyPfS_ii,"a",@progbits
	.sectionflags	@""
	.align	4
.nv.constant0._Z8gpu_fftyPfS_ii:
	.zero		920


//--------------------- .nv.constant0._Z9gpu_ifftxPfS_ii --------------------------
	.section	.nv.constant0._Z9gpu_ifftxPfS_ii,"a",@progbits
	.sectionflags	@""
	.align	4
.nv.constant0._Z9gpu_ifftxPfS_ii:
	.zero		920


//--------------------- .nv.constant0._Z8gpu_fftxPfS_ii --------------------------
	.section	.nv.constant0._Z8gpu_fftxPfS_ii,"a",@progbits
	.sectionflags	@""
	.align	4
.nv.constant0._Z8gpu_fftxPfS_ii:
	.zero		920


//--------------------- SYMBOLS --------------------------

	.type		.nv.reservedSmem.offset0,@object
	.size		.nv.reservedSmem.offset0,0x4
